	.target	sm_90a

	.elftype	@"ET_EXEC"


//--------------------- .note.nv.tkinfo           --------------------------
	.section	.note.nv.tkinfo,"",@"SHT_NOTE"
	.sectionflags	@"SHF_NOTE_NV_TKINFO"
	.tkinfo
        /*0018*/ 	.word	0x00000002
        /*0030*/ 	.string	""
        /*0030*/ 	.string	"ptxas"
        /*0030*/ 	.string	"Cuda compilation tools, release 13.0, V13.0.88"
        /*0030*/ 	.string	"Build cuda_13.0.r13.0/compiler.36424714_0"
        /*0030*/ 	.string	"-arch sm_90a -m 64 "



//--------------------- .note.nv.cuinfo           --------------------------
	.section	.note.nv.cuinfo,"",@"SHT_NOTE"
	.sectionflags	@"SHF_NOTE_NV_CUINFO"
        /*0018*/ 	.short	0x0002
        /*001a*/ 	.short	0x005a
        /*001c*/ 	.short	0x0082
	.zero		2


//--------------------- .nv.info                  --------------------------
	.section	.nv.info,"",@"SHT_CUDA_INFO"
	.align	4


	//----- nvinfo : EIATTR_REGCOUNT
	.align		4
        /*0000*/ 	.byte	0x04, 0x2f
        /*0002*/ 	.short	(.L_15 - .L_14)
	.align		4
.L_14:
        /*0004*/ 	.word	index@(_ZN7cutlass13device_kernelINS_4gemm6kernel13GemmUniversalIN4cute5tupleIJiiiiEEENS1_10collective13CollectiveMmaINS1_34MainloopSm90TmaGmmaWarpSpecializedILi4ENS5_IJNS4_1CILi4EEESB_NSA_ILi1EEEEEENS1_35KernelTmaWarpSpecializedCooperativeEEENS5_IJNSA_ILi128EEENSA_ILi256EEESG_EEEaNS5_IJlSC_lEEEaSJ_NS4_8TiledMMAINS4_8MMA_AtomIJNS4_4SM904GMMA27MMA_64x256x32_S32S8S8_SS_TNEEEENS4_6LayoutINS5_IJNSA_ILi2EEESC_SC_EEENS5_IJSC_NSA_ILi0EEEST_EEEEENS5_IJNS4_10UnderscoreESW_SW_EEEEENS4_23SM90_TMA_LOAD_MULTICASTENS4_14ComposedLayoutINS4_7SwizzleILi3ELi4ELi3EEENS4_18smem_ptr_flag_bitsILi8EEENSQ_INS5_IJNSA_ILi8EEESG_EEENS5_IJSG_SC_EEEEEEEvNS4_8identityESZ_S19_vS1A_EENS_8epilogue10collective6detail29Sm90TmaWarpSpecializedAdapterINS1D_15DefaultEpilogueIaSJ_SJ_NS1C_6thread17LinearCombinationIaLi1EiiLNS1H_9ScaleType4KindE0ELNS_15FloatRoundStyleE2EaEENS1_15EpilogueDefaultEEEEEvvEEEEvNT_6ParamsE)
        /*0008*/ 	.word	0x000000a8


	//----- nvinfo : EIATTR_FRAME_SIZE
	.align		4
.L_15:
        /*000c*/ 	.byte	0x04, 0x11
        /*000e*/ 	.short	(.L_17 - .L_16)
	.align		4
.L_16:
        /*0010*/ 	.word	index@(_ZN7cutlass13device_kernelINS_4gemm6kernel13GemmUniversalIN4cute5tupleIJiiiiEEENS1_10collective13CollectiveMmaINS1_34MainloopSm90TmaGmmaWarpSpecializedILi4ENS5_IJNS4_1CILi4EEESB_NSA_ILi1EEEEEENS1_35KernelTmaWarpSpecializedCooperativeEEENS5_IJNSA_ILi128EEENSA_ILi256EEESG_EEEaNS5_IJlSC_lEEEaSJ_NS4_8TiledMMAINS4_8MMA_AtomIJNS4_4SM904GMMA27MMA_64x256x32_S32S8S8_SS_TNEEEENS4_6LayoutINS5_IJNSA_ILi2EEESC_SC_EEENS5_IJSC_NSA_ILi0EEEST_EEEEENS5_IJNS4_10UnderscoreESW_SW_EEEEENS4_23SM90_TMA_LOAD_MULTICASTENS4_14ComposedLayoutINS4_7SwizzleILi3ELi4ELi3EEENS4_18smem_ptr_flag_bitsILi8EEENSQ_INS5_IJNSA_ILi8EEESG_EEENS5_IJSG_SC_EEEEEEEvNS4_8identityESZ_S19_vS1A_EENS_8epilogue10collective6detail29Sm90TmaWarpSpecializedAdapterINS1D_15DefaultEpilogueIaSJ_SJ_NS1C_6thread17LinearCombinationIaLi1EiiLNS1H_9ScaleType4KindE0ELNS_15FloatRoundStyleE2EaEENS1_15EpilogueDefaultEEEEEvvEEEEvNT_6ParamsE)
        /*0014*/ 	.word	0x00000000


	//----- nvinfo : EIATTR_MIN_STACK_SIZE
	.align		4
.L_17:
        /*0018*/ 	.byte	0x04, 0x12
        /*001a*/ 	.short	(.L_19 - .L_18)
	.align		4
.L_18:
        /*001c*/ 	.word	index@(_ZN7cutlass13device_kernelINS_4gemm6kernel13GemmUniversalIN4cute5tupleIJiiiiEEENS1_10collective13CollectiveMmaINS1_34MainloopSm90TmaGmmaWarpSpecializedILi4ENS5_IJNS4_1CILi4EEESB_NSA_ILi1EEEEEENS1_35KernelTmaWarpSpecializedCooperativeEEENS5_IJNSA_ILi128EEENSA_ILi256EEESG_EEEaNS5_IJlSC_lEEEaSJ_NS4_8TiledMMAINS4_8MMA_AtomIJNS4_4SM904GMMA27MMA_64x256x32_S32S8S8_SS_TNEEEENS4_6LayoutINS5_IJNSA_ILi2EEESC_SC_EEENS5_IJSC_NSA_ILi0EEEST_EEEEENS5_IJNS4_10UnderscoreESW_SW_EEEEENS4_23SM90_TMA_LOAD_MULTICASTENS4_14ComposedLayoutINS4_7SwizzleILi3ELi4ELi3EEENS4_18smem_ptr_flag_bitsILi8EEENSQ_INS5_IJNSA_ILi8EEESG_EEENS5_IJSG_SC_EEEEEEEvNS4_8identityESZ_S19_vS1A_EENS_8epilogue10collective6detail29Sm90TmaWarpSpecializedAdapterINS1D_15DefaultEpilogueIaSJ_SJ_NS1C_6thread17LinearCombinationIaLi1EiiLNS1H_9ScaleType4KindE0ELNS_15FloatRoundStyleE2EaEENS1_15EpilogueDefaultEEEEEvvEEEEvNT_6ParamsE)
        /*0020*/ 	.word	0x00000000
.L_19:


//--------------------- .nv.compat                --------------------------
	.section	.nv.compat,"",@"SHT_CUDA_COMPAT_INFO"
	.align	4
        /*0000*/ 	.byte	0x02, 0x09, 0x01, 0x00, 0x02, 0x02, 0x04, 0x00, 0x02, 0x05, 0x05, 0x00, 0x03, 0x07, 0x01, 0x01
        /*0010*/ 	.byte	0x02, 0x03, 0x01, 0x00, 0x02, 0x06, 0x01, 0x00, 0x04, 0x0b, 0x08, 0x00, 0x00, 0x00, 0x00, 0x00
        /*0020*/ 	.byte	0x00, 0x00, 0x00, 0x00


//--------------------- .nv.info._ZN7cutlass13device_kernelINS_4gemm6kernel13GemmUniversalIN4cute5tupleIJiiiiEEENS1_10collective13CollectiveMmaINS1_34MainloopSm90TmaGmmaWarpSpecializedILi4ENS5_IJNS4_1CILi4EEESB_NSA_ILi1EEEEEENS1_35KernelTmaWarpSpecializedCooperativeEEENS5_IJNSA_ILi128EEENSA_ILi256EEESG_EEEaNS5_IJlSC_lEEEaSJ_NS4_8TiledMMAINS4_8MMA_AtomIJNS4_4SM904GMMA27MMA_64x256x32_S32S8S8_SS_TNEEEENS4_6LayoutINS5_IJNSA_ILi2EEESC_SC_EEENS5_IJSC_NSA_ILi0EEEST_EEEEENS5_IJNS4_10UnderscoreESW_SW_EEEEENS4_23SM90_TMA_LOAD_MULTICASTENS4_14ComposedLayoutINS4_7SwizzleILi3ELi4ELi3EEENS4_18smem_ptr_flag_bitsILi8EEENSQ_INS5_IJNSA_ILi8EEESG_EEENS5_IJSG_SC_EEEEEEEvNS4_8identityESZ_S19_vS1A_EENS_8epilogue10collective6detail29Sm90TmaWarpSpecializedAdapterINS1D_15DefaultEpilogueIaSJ_SJ_NS1C_6thread17LinearCombinationIaLi1EiiLNS1H_9ScaleType4KindE0ELNS_15FloatRoundStyleE2EaEENS1_15EpilogueDefaultEEEEEvvEEEEvNT_6ParamsE --------------------------
	.section	.nv.info._ZN7cutlass13device_kernelINS_4gemm6kernel13GemmUniversalIN4cute5tupleIJiiiiEEENS1_10collective13CollectiveMmaINS1_34MainloopSm90TmaGmmaWarpSpecializedILi4ENS5_IJNS4_1CILi4EEESB_NSA_ILi1EEEEEENS1_35KernelTmaWarpSpecializedCooperativeEEENS5_IJNSA_ILi128EEENSA_ILi256EEESG_EEEaNS5_IJlSC_lEEEaSJ_NS4_8TiledMMAINS4_8MMA_AtomIJNS4_4SM904GMMA27MMA_64x256x32_S32S8S8_SS_TNEEEENS4_6LayoutINS5_IJNSA_ILi2EEESC_SC_EEENS5_IJSC_NSA_ILi0EEEST_EEEEENS5_IJNS4_10UnderscoreESW_SW_EEEEENS4_23SM90_TMA_LOAD_MULTICASTENS4_14ComposedLayoutINS4_7SwizzleILi3ELi4ELi3EEENS4_18smem_ptr_flag_bitsILi8EEENSQ_INS5_IJNSA_ILi8EEESG_EEENS5_IJSG_SC_EEEEEEEvNS4_8identityESZ_S19_vS1A_EENS_8epilogue10collective6detail29Sm90TmaWarpSpecializedAdapterINS1D_15DefaultEpilogueIaSJ_SJ_NS1C_6thread17LinearCombinationIaLi1EiiLNS1H_9ScaleType4KindE0ELNS_15FloatRoundStyleE2EaEENS1_15EpilogueDefaultEEEEEvvEEEEvNT_6ParamsE,"",@"SHT_CUDA_INFO"
	.sectionflags	@""
	.align	4


	//----- nvinfo : EIATTR_CUDA_API_VERSION
	.align		4
        /*0000*/ 	.byte	0x04, 0x37
        /*0002*/ 	.short	(.L_21 - .L_20)
.L_20:
        /*0004*/ 	.word	0x00000082


	//----- nvinfo : EIATTR_KPARAM_INFO
	.align		4
.L_21:
        /*0008*/ 	.byte	0x04, 0x17
        /*000a*/ 	.short	(.L_23 - .L_22)
.L_22:
        /*000c*/ 	.word	0x00000000
        /*0010*/ 	.short	0x0000
        /*0012*/ 	.short	0x0070
        /*0014*/ 	.byte	0x00, 0xf0, 0x01, 0x10


	//----- nvinfo : EIATTR_SPARSE_MMA_MASK
	.align		4
.L_23:
        /*0018*/ 	.byte	0x03, 0x50
        /*001a*/ 	.short	0x0000


	//----- nvinfo : EIATTR_MAXREG_COUNT
	.align		4
        /*001c*/ 	.byte	0x03, 0x1b
        /*001e*/ 	.short	0x00a8


	//----- nvinfo : EIATTR_NUM_BARRIERS
	.align		4
        /*0020*/ 	.byte	0x02, 0x4c
        /*0022*/ 	.byte	0x01
	.zero		1


	//----- nvinfo : EIATTR_EXTERNS
	.align		4
        /*0024*/ 	.byte	0x04, 0x0f
        /*0026*/ 	.short	(.L_25 - .L_24)


	//   ....[0]....
	.align		4
.L_24:
        /*0028*/ 	.word	index@(__assertfail)


	//----- nvinfo : EIATTR_MERCURY_ISA_VERSION
	.align		4
.L_25:
        /*002c*/ 	.byte	0x03, 0x5f
        /*002e*/ 	.short	0x0101


	//----- nvinfo : EIATTR_INT_WARP_WIDE_INSTR_OFFSETS
	.align		4
        /*0030*/ 	.byte	0x04, 0x31
        /*0032*/ 	.short	(.L_27 - .L_26)


	//   ....[0]....
.L_26:
        /*0034*/ 	.word	0x00000480


	//   ....[1]....
        /*0038*/ 	.word	0x000004b0


	//   ....[2]....
        /*003c*/ 	.word	0x00000660


	//   ....[3]....
        /*0040*/ 	.word	0x00001cf0


	//----- nvinfo : EIATTR_COOP_GROUP_MASK_REGIDS
	.align		4
.L_27:
        /*0044*/ 	.byte	0x04, 0x29
        /*0046*/ 	.short	(.L_29 - .L_28)


	//   ....[0]....
.L_28:
        /*0048*/ 	.word	0xffffffff


	//   ....[1]....
        /*004c*/ 	.word	0xffffffff


	//   ....[2]....
        /*0050*/ 	.word	0xffffffff


	//   ....[3]....
        /*0054*/ 	.word	0xffffffff


	//   ....[4]....
        /*0058*/ 	.word	0xffffffff


	//   ....[5]....
        /*005c*/ 	.word	0xffffffff


	//----- nvinfo : EIATTR_COOP_GROUP_INSTR_OFFSETS
	.align		4
.L_29:
        /*0060*/ 	.byte	0x04, 0x28
        /*0062*/ 	.short	(.L_31 - .L_30)


	//   ....[0]....
.L_30:
        /*0064*/ 	.word	0x00000060


	//   ....[1]....
        /*0068*/ 	.word	0x00000070


	//   ....[2]....
        /*006c*/ 	.word	0x00000130


	//   ....[3]....
        /*0070*/ 	.word	0x000002d0


	//   ....[4]....
        /*0074*/ 	.word	0x00000810


	//   ....[5]....
        /*0078*/ 	.word	0x00001250


	//----- nvinfo : EIATTR_REG_RECONFIG
	.align		4
.L_31:
        /*007c*/ 	.byte	0x01, 0x54
	.zero		2


	//----- nvinfo : EIATTR_SYSCALL_OFFSETS
	.align		4
        /*0080*/ 	.byte	0x04, 0x46
        /*0082*/ 	.short	(.L_33 - .L_32)


	//   ....[0]....
.L_32:
        /*0084*/ 	.word	0x00001410


	//----- nvinfo : EIATTR_MBARRIER_INSTR_OFFSETS
	.align		4
.L_33:
        /*0088*/ 	.byte	0x04, 0x39
        /*008a*/ 	.short	(.L_35 - .L_34)


	//   ....[0]....
.L_34:
        /*008c*/ 	.word	0x00000230
        /*0090*/ 	.word	0x000000ff
        /*0094*/ 	.word	0x00000000
        /*0098*/ 	.short	0x0100
        /*009a*/ 	.byte	0x08
	.zero		1


	//   ....[1]....
        /*009c*/ 	.word	0x00000240
        /*00a0*/ 	.word	0x000000ff
        /*00a4*/ 	.word	0x00000020
        /*00a8*/ 	.short	0x0100
        /*00aa*/ 	.byte	0x08
	.zero		1


	//   ....[2]....
        /*00ac*/ 	.word	0x00000250
        /*00b0*/ 	.word	0x000000ff
        /*00b4*/ 	.word	0x00000008
        /*00b8*/ 	.short	0x0100
        /*00ba*/ 	.byte	0x08
	.zero		1


	//   ....[3]....
        /*00bc*/ 	.word	0x00000260
        /*00c0*/ 	.word	0x000000ff
        /*00c4*/ 	.word	0x00000028
        /*00c8*/ 	.short	0x0100
        /*00ca*/ 	.byte	0x08
	.zero		1


	//   ....[4]....
        /*00cc*/ 	.word	0x00000270
        /*00d0*/ 	.word	0x000000ff
        /*00d4*/ 	.word	0x00000010
        /*00d8*/ 	.short	0x0100
        /*00da*/ 	.byte	0x08
	.zero		1


	//   ....[5]....
        /*00dc*/ 	.word	0x00000280
        /*00e0*/ 	.word	0x000000ff
        /*00e4*/ 	.word	0x00000030
        /*00e8*/ 	.short	0x0100
        /*00ea*/ 	.byte	0x08
	.zero		1


	//   ....[6]....
        /*00ec*/ 	.word	0x00000290
        /*00f0*/ 	.word	0x000000ff
        /*00f4*/ 	.word	0x00000018
        /*00f8*/ 	.short	0x0100
        /*00fa*/ 	.byte	0x08
	.zero		1


	//   ....[7]....
        /*00fc*/ 	.word	0x000002a0
        /*0100*/ 	.word	0x000000ff
        /*0104*/ 	.word	0x00000038
        /*0108*/ 	.short	0x0100
        /*010a*/ 	.byte	0x08
	.zero		1


	//   ....[8]....
        /*010c*/ 	.word	0x000006f0
        /*0110*/ 	.word	0x000000ff
        /*0114*/ 	.word	0x00000050
        /*0118*/ 	.short	0x0100
        /*011a*/ 	.byte	0x06
	.zero		1


	//   ....[9]....
        /*011c*/ 	.word	0x00000790
        /*0120*/ 	.word	0x000000ff
        /*0124*/ 	.word	0x00000058
        /*0128*/ 	.short	0x0100
        /*012a*/ 	.byte	0x06
	.zero		1


	//   ....[10]....
        /*012c*/ 	.word	0x000014e0
        /*0130*/ 	.word	0x00000003
        /*0134*/ 	.word	0x00000000
        /*0138*/ 	.short	0x010a
        /*013a*/ 	.byte	0x3f
	.zero		1


	//   ....[11]....
        /*013c*/ 	.word	0x00001520
        /*0140*/ 	.word	0x00000003
        /*0144*/ 	.word	0x00000000
        /*0148*/ 	.short	0x010a
        /*014a*/ 	.byte	0x3f
	.zero		1


	//   ....[12]....
        /*014c*/ 	.word	0x000018f0
        /*0150*/ 	.word	0x00000005
        /*0154*/ 	.word	0x00000000
        /*0158*/ 	.short	0x010a
        /*015a*/ 	.byte	0x3f
	.zero		1


	//   ....[13]....
        /*015c*/ 	.word	0x00001930
        /*0160*/ 	.word	0x00000005
        /*0164*/ 	.word	0x00000000
        /*0168*/ 	.short	0x010a
        /*016a*/ 	.byte	0x3f
	.zero		1


	//   ....[14]....
        /*016c*/ 	.word	0x00001b90
        /*0170*/ 	.word	0x00000005
        /*0174*/ 	.word	0x00000000
        /*0178*/ 	.short	0x0101
        /*017a*/ 	.byte	0x3f
	.zero		1


	//   ....[15]....
        /*017c*/ 	.word	0x00001d70
        /*0180*/ 	.word	0x00000003
        /*0184*/ 	.word	0x00000000
        /*0188*/ 	.short	0x0101
        /*018a*/ 	.byte	0x3f
	.zero		1


	//   ....[16]....
        /*018c*/ 	.word	0x000093d0
        /*0190*/ 	.word	0x00000016
        /*0194*/ 	.word	0x00000020
        /*0198*/ 	.short	0x010a
        /*019a*/ 	.byte	0x3f
	.zero		1


	//   ....[17]....
        /*019c*/ 	.word	0x00009780
        /*01a0*/ 	.word	0x00000004
        /*01a4*/ 	.word	0x00000058
        /*01a8*/ 	.short	0x0101
        /*01aa*/ 	.byte	0x3f
	.zero		1


	//   ....[18]....
        /*01ac*/ 	.word	0x00009e90
        /*01b0*/ 	.word	0x00000005
        /*01b4*/ 	.word	0x00000000
        /*01b8*/ 	.short	0x010a
        /*01ba*/ 	.byte	0x3f
	.zero		1


	//   ....[19]....
        /*01bc*/ 	.word	0x00009f10
        /*01c0*/ 	.word	0x00000007
        /*01c4*/ 	.word	0x00000000
        /*01c8*/ 	.short	0x010a
        /*01ca*/ 	.byte	0x3f
	.zero		1


	//   ....[20]....
        /*01cc*/ 	.word	0x00009fa0
        /*01d0*/ 	.word	0x00000006
        /*01d4*/ 	.word	0x00000000
        /*01d8*/ 	.short	0x010a
        /*01da*/ 	.byte	0x3f
	.zero		1


	//   ....[21]....
        /*01dc*/ 	.word	0x0000a030
        /*01e0*/ 	.word	0x00000003
        /*01e4*/ 	.word	0x00000000
        /*01e8*/ 	.short	0x010a
        /*01ea*/ 	.byte	0x3f
	.zero		1


	//   ....[22]....
        /*01ec*/ 	.word	0x0000a090
        /*01f0*/ 	.word	0x00000003
        /*01f4*/ 	.word	0x00000000
        /*01f8*/ 	.short	0x010a
        /*01fa*/ 	.byte	0x3f
	.zero		1


	//   ....[23]....
        /*01fc*/ 	.word	0x0000a0e0
        /*0200*/ 	.word	0x00000005
        /*0204*/ 	.word	0x00000000
        /*0208*/ 	.short	0x010a
        /*020a*/ 	.byte	0x3f
	.zero		1


	//   ....[24]....
        /*020c*/ 	.word	0x0000a1b0
        /*0210*/ 	.word	0x00000016
        /*0214*/ 	.word	0x00000020
        /*0218*/ 	.short	0x010a
        /*021a*/ 	.byte	0x3f
	.zero		1


	//   ....[25]....
        /*021c*/ 	.word	0x0000a280
        /*0220*/ 	.word	0x00000005
        /*0224*/ 	.word	0x00000000
        /*0228*/ 	.short	0x010a
        /*022a*/ 	.byte	0x3f
	.zero		1


	//   ....[26]....
        /*022c*/ 	.word	0x0000a2d0
        /*0230*/ 	.word	0x00000007
        /*0234*/ 	.word	0x00000000
        /*0238*/ 	.short	0x010a
        /*023a*/ 	.byte	0x3f
	.zero		1


	//   ....[27]....
        /*023c*/ 	.word	0x0000a320
        /*0240*/ 	.word	0x00000006
        /*0244*/ 	.word	0x00000000
        /*0248*/ 	.short	0x010a
        /*024a*/ 	.byte	0x3f
	.zero		1


	//----- nvinfo : EIATTR_NUM_MBARRIERS
	.align		4
.L_35:
        /*024c*/ 	.byte	0x03, 0x38
        /*024e*/ 	.short	0x000a


	//----- nvinfo : EIATTR_EXIT_INSTR_OFFSETS
	.align		4
        /*0250*/ 	.byte	0x04, 0x1c
        /*0252*/ 	.short	(.L_37 - .L_36)


	//   ....[0]....
.L_36:
        /*0254*/ 	.word	0x00000970


	//   ....[1]....
        /*0258*/ 	.word	0x00001190


	//   ....[2]....
        /*025c*/ 	.word	0x00008990


	//   ....[3]....
        /*0260*/ 	.word	0x00008ef0


	//   ....[4]....
        /*0264*/ 	.word	0x0000a080


	//----- nvinfo : EIATTR_MAX_THREADS
	.align		4
.L_37:
        /*0268*/ 	.byte	0x04, 0x05
        /*026a*/ 	.short	(.L_39 - .L_38)
.L_38:
        /*026c*/ 	.word	0x00000180
        /*0270*/ 	.word	0x00000001
        /*0274*/ 	.word	0x00000001


	//----- nvinfo : EIATTR_CRS_STACK_SIZE
	.align		4
.L_39:
        /*0278*/ 	.byte	0x04, 0x1e
        /*027a*/ 	.short	(.L_41 - .L_40)
.L_40:
        /*027c*/ 	.word	0x00000000


	//----- nvinfo : EIATTR_CBANK_PARAM_SIZE
	.align		4
.L_41:
        /*0280*/ 	.byte	0x03, 0x19
        /*0282*/ 	.short	0x0470


	//----- nvinfo : EIATTR_PARAM_CBANK
	.align		4
        /*0284*/ 	.byte	0x04, 0x0a
        /*0286*/ 	.short	(.L_43 - .L_42)
	.align		4
.L_42:
        /*0288*/ 	.word	index@(.nv.constant0._ZN7cutlass13device_kernelINS_4gemm6kernel13GemmUniversalIN4cute5tupleIJiiiiEEENS1_10collective13CollectiveMmaINS1_34MainloopSm90TmaGmmaWarpSpecializedILi4ENS5_IJNS4_1CILi4EEESB_NSA_ILi1EEEEEENS1_35KernelTmaWarpSpecializedCooperativeEEENS5_IJNSA_ILi128EEENSA_ILi256EEESG_EEEaNS5_IJlSC_lEEEaSJ_NS4_8TiledMMAINS4_8MMA_AtomIJNS4_4SM904GMMA27MMA_64x256x32_S32S8S8_SS_TNEEEENS4_6LayoutINS5_IJNSA_ILi2EEESC_SC_EEENS5_IJSC_NSA_ILi0EEEST_EEEEENS5_IJNS4_10UnderscoreESW_SW_EEEEENS4_23SM90_TMA_LOAD_MULTICASTENS4_14ComposedLayoutINS4_7SwizzleILi3ELi4ELi3EEENS4_18smem_ptr_flag_bitsILi8EEENSQ_INS5_IJNSA_ILi8EEESG_EEENS5_IJSG_SC_EEEEEEEvNS4_8identityESZ_S19_vS1A_EENS_8epilogue10collective6detail29Sm90TmaWarpSpecializedAdapterINS1D_15DefaultEpilogueIaSJ_SJ_NS1C_6thread17LinearCombinationIaLi1EiiLNS1H_9ScaleType4KindE0ELNS_15FloatRoundStyleE2EaEENS1_15EpilogueDefaultEEEEEvvEEEEvNT_6ParamsE)
        /*028c*/ 	.short	0x0210
        /*028e*/ 	.short	0x0470


	//----- nvinfo : EIATTR_SW_WAR
	.align		4
.L_43:
        /*0290*/ 	.byte	0x04, 0x36
        /*0292*/ 	.short	(.L_45 - .L_44)
.L_44:
        /*0294*/ 	.word	0x00000008
.L_45:


//--------------------- .nv.callgraph             --------------------------
	.section	.nv.callgraph,"",@"SHT_CUDA_CALLGRAPH"
	.align	4
	.sectionentsize	8
	.align		4
        /*0000*/ 	.word	0x00000000
	.align		4
        /*0004*/ 	.word	0xffffffff
	.align		4
        /*0008*/ 	.word	index@(_ZN7cutlass13device_kernelINS_4gemm6kernel13GemmUniversalIN4cute5tupleIJiiiiEEENS1_10collective13CollectiveMmaINS1_34MainloopSm90TmaGmmaWarpSpecializedILi4ENS5_IJNS4_1CILi4EEESB_NSA_ILi1EEEEEENS1_35KernelTmaWarpSpecializedCooperativeEEENS5_IJNSA_ILi128EEENSA_ILi256EEESG_EEEaNS5_IJlSC_lEEEaSJ_NS4_8TiledMMAINS4_8MMA_AtomIJNS4_4SM904GMMA27MMA_64x256x32_S32S8S8_SS_TNEEEENS4_6LayoutINS5_IJNSA_ILi2EEESC_SC_EEENS5_IJSC_NSA_ILi0EEEST_EEEEENS5_IJNS4_10UnderscoreESW_SW_EEEEENS4_23SM90_TMA_LOAD_MULTICASTENS4_14ComposedLayoutINS4_7SwizzleILi3ELi4ELi3EEENS4_18smem_ptr_flag_bitsILi8EEENSQ_INS5_IJNSA_ILi8EEESG_EEENS5_IJSG_SC_EEEEEEEvNS4_8identityESZ_S19_vS1A_EENS_8epilogue10collective6detail29Sm90TmaWarpSpecializedAdapterINS1D_15DefaultEpilogueIaSJ_SJ_NS1C_6thread17LinearCombinationIaLi1EiiLNS1H_9ScaleType4KindE0ELNS_15FloatRoundStyleE2EaEENS1_15EpilogueDefaultEEEEEvvEEEEvNT_6ParamsE)
	.align		4
        /*000c*/ 	.word	index@(__assertfail)
	.align		4
        /*0010*/ 	.word	0x00000000
	.align		4
        /*0014*/ 	.word	0xfffffffe
	.align		4
        /*0018*/ 	.word	0x00000000
	.align		4
        /*001c*/ 	.word	0xfffffffd
	.align		4
        /*0020*/ 	.word	0x00000000
	.align		4
        /*0024*/ 	.word	0xfffffffc


//--------------------- .nv.constant4             --------------------------
	.section	.nv.constant4,"a",@progbits
	.align	8
	.align		8
.nv.constant4:
        /*0000*/ 	.dword	__assertfail
	.align		8
        /*0008*/ 	.dword	__unnamed_1
	.align		8
        /*0010*/ 	.dword	_ZN40_INTERNAL_a9d09da6_4_k_cu_3eec2612_184144cuda3std3__45__cpo5beginE
	.align		8
        /*0018*/ 	.dword	_ZN40_INTERNAL_a9d09da6_4_k_cu_3eec2612_184144cuda3std3__45__cpo3endE
	.align		8
        /*0020*/ 	.dword	_ZN40_INTERNAL_a9d09da6_4_k_cu_3eec2612_184144cuda3std3__45__cpo6cbeginE
	.align		8
        /*0028*/ 	.dword	_ZN40_INTERNAL_a9d09da6_4_k_cu_3eec2612_184144cuda3std3__45__cpo4cendE
	.align		8
        /*0030*/ 	.dword	_ZN40_INTERNAL_a9d09da6_4_k_cu_3eec2612_184144cuda3std3__442_GLOBAL__N__a9d09da6_4_k_cu_3eec2612_184146ignoreE
	.align		8
        /*0038*/ 	.dword	_ZN40_INTERNAL_a9d09da6_4_k_cu_3eec2612_184144cuda3std3__419piecewise_constructE
	.align		8
        /*0040*/ 	.dword	_ZN40_INTERNAL_a9d09da6_4_k_cu_3eec2612_184144cuda3std3__48in_placeE
	.align		8
        /*0048*/ 	.dword	_ZN40_INTERNAL_a9d09da6_4_k_cu_3eec2612_184144cuda3std6ranges3__45__cpo4swapE
	.align		8
        /*0050*/ 	.dword	_ZN40_INTERNAL_a9d09da6_4_k_cu_3eec2612_184144cuda3std6ranges3__45__cpo9iter_moveE
	.align		8
        /*0058*/ 	.dword	_ZN40_INTERNAL_a9d09da6_4_k_cu_3eec2612_184144cute7productE
	.align		8
        /*0060*/ 	.dword	_ZN40_INTERNAL_a9d09da6_4_k_cu_3eec2612_184144cute1_E
	.align		8
        /*0068*/ 	.dword	$str$22
	.align		8
        /*0070*/ 	.dword	$str$23


//--------------------- .text._ZN7cutlass13device_kernelINS_4gemm6kernel13GemmUniversalIN4cute5tupleIJiiiiEEENS1_10collective13CollectiveMmaINS1_34MainloopSm90TmaGmmaWarpSpecializedILi4ENS5_IJNS4_1CILi4EEESB_NSA_ILi1EEEEEENS1_35KernelTmaWarpSpecializedCooperativeEEENS5_IJNSA_ILi128EEENSA_ILi256EEESG_EEEaNS5_IJlSC_lEEEaSJ_NS4_8TiledMMAINS4_8MMA_AtomIJNS4_4SM904GMMA27MMA_64x256x32_S32S8S8_SS_TNEEEENS4_6LayoutINS5_IJNSA_ILi2EEESC_SC_EEENS5_IJSC_NSA_ILi0EEEST_EEEEENS5_IJNS4_10UnderscoreESW_SW_EEEEENS4_23SM90_TMA_LOAD_MULTICASTENS4_14ComposedLayoutINS4_7SwizzleILi3ELi4ELi3EEENS4_18smem_ptr_flag_bitsILi8EEENSQ_INS5_IJNSA_ILi8EEESG_EEENS5_IJSG_SC_EEEEEEEvNS4_8identityESZ_S19_vS1A_EENS_8epilogue10collective6detail29Sm90TmaWarpSpecializedAdapterINS1D_15DefaultEpilogueIaSJ_SJ_NS1C_6thread17LinearCombinationIaLi1EiiLNS1H_9ScaleType4KindE0ELNS_15FloatRoundStyleE2EaEENS1_15EpilogueDefaultEEEEEvvEEEEvNT_6ParamsE --------------------------
	.section	.text._ZN7cutlass13device_kernelINS_4gemm6kernel13GemmUniversalIN4cute5tupleIJiiiiEEENS1_10collective13CollectiveMmaINS1_34MainloopSm90TmaGmmaWarpSpecializedILi4ENS5_IJNS4_1CILi4EEESB_NSA_ILi1EEEEEENS1_35KernelTmaWarpSpecializedCooperativeEEENS5_IJNSA_ILi128EEENSA_ILi256EEESG_EEEaNS5_IJlSC_lEEEaSJ_NS4_8TiledMMAINS4_8MMA_AtomIJNS4_4SM904GMMA27MMA_64x256x32_S32S8S8_SS_TNEEEENS4_6LayoutINS5_IJNSA_ILi2EEESC_SC_EEENS5_IJSC_NSA_ILi0EEEST_EEEEENS5_IJNS4_10UnderscoreESW_SW_EEEEENS4_23SM90_TMA_LOAD_MULTICASTENS4_14ComposedLayoutINS4_7SwizzleILi3ELi4ELi3EEENS4_18smem_ptr_flag_bitsILi8EEENSQ_INS5_IJNSA_ILi8EEESG_EEENS5_IJSG_SC_EEEEEEEvNS4_8identityESZ_S19_vS1A_EENS_8epilogue10collective6detail29Sm90TmaWarpSpecializedAdapterINS1D_15DefaultEpilogueIaSJ_SJ_NS1C_6thread17LinearCombinationIaLi1EiiLNS1H_9ScaleType4KindE0ELNS_15FloatRoundStyleE2EaEENS1_15EpilogueDefaultEEEEEvvEEEEvNT_6ParamsE,"ax",@progbits
	.align	128
.text._ZN7cutlass13device_kernelINS_4gemm6kernel13GemmUniversalIN4cute5tupleIJiiiiEEENS1_10collective13CollectiveMmaINS1_34MainloopSm90TmaGmmaWarpSpecializedILi4ENS5_IJNS4_1CILi4EEESB_NSA_ILi1EEEEEENS1_35KernelTmaWarpSpecializedCooperativeEEENS5_IJNSA_ILi128EEENSA_ILi256EEESG_EEEaNS5_IJlSC_lEEEaSJ_NS4_8TiledMMAINS4_8MMA_AtomIJNS4_4SM904GMMA27MMA_64x256x32_S32S8S8_SS_TNEEEENS4_6LayoutINS5_IJNSA_ILi2EEESC_SC_EEENS5_IJSC_NSA_ILi0EEEST_EEEEENS5_IJNS4_10UnderscoreESW_SW_EEEEENS4_23SM90_TMA_LOAD_MULTICASTENS4_14ComposedLayoutINS4_7SwizzleILi3ELi4ELi3EEENS4_18smem_ptr_flag_bitsILi8EEENSQ_INS5_IJNSA_ILi8EEESG_EEENS5_IJSG_SC_EEEEEEEvNS4_8identityESZ_S19_vS1A_EENS_8epilogue10collective6detail29Sm90TmaWarpSpecializedAdapterINS1D_15DefaultEpilogueIaSJ_SJ_NS1C_6thread17LinearCombinationIaLi1EiiLNS1H_9ScaleType4KindE0ELNS_15FloatRoundStyleE2EaEENS1_15EpilogueDefaultEEEEEvvEEEEvNT_6ParamsE:
        .type           _ZN7cutlass13device_kernelINS_4gemm6kernel13GemmUniversalIN4cute5tupleIJiiiiEEENS1_10collective13CollectiveMmaINS1_34MainloopSm90TmaGmmaWarpSpecializedILi4ENS5_IJNS4_1CILi4EEESB_NSA_ILi1EEEEEENS1_35KernelTmaWarpSpecializedCooperativeEEENS5_IJNSA_ILi128EEENSA_ILi256EEESG_EEEaNS5_IJlSC_lEEEaSJ_NS4_8TiledMMAINS4_8MMA_AtomIJNS4_4SM904GMMA27MMA_64x256x32_S32S8S8_SS_TNEEEENS4_6LayoutINS5_IJNSA_ILi2EEESC_SC_EEENS5_IJSC_NSA_ILi0EEEST_EEEEENS5_IJNS4_10UnderscoreESW_SW_EEEEENS4_23SM90_TMA_LOAD_MULTICASTENS4_14ComposedLayoutINS4_7SwizzleILi3ELi4ELi3EEENS4_18smem_ptr_flag_bitsILi8EEENSQ_INS5_IJNSA_ILi8EEESG_EEENS5_IJSG_SC_EEEEEEEvNS4_8identityESZ_S19_vS1A_EENS_8epilogue10collective6detail29Sm90TmaWarpSpecializedAdapterINS1D_15DefaultEpilogueIaSJ_SJ_NS1C_6thread17LinearCombinationIaLi1EiiLNS1H_9ScaleType4KindE0ELNS_15FloatRoundStyleE2EaEENS1_15EpilogueDefaultEEEEEvvEEEEvNT_6ParamsE,@function
        .size           _ZN7cutlass13device_kernelINS_4gemm6kernel13GemmUniversalIN4cute5tupleIJiiiiEEENS1_10collective13CollectiveMmaINS1_34MainloopSm90TmaGmmaWarpSpecializedILi4ENS5_IJNS4_1CILi4EEESB_NSA_ILi1EEEEEENS1_35KernelTmaWarpSpecializedCooperativeEEENS5_IJNSA_ILi128EEENSA_ILi256EEESG_EEEaNS5_IJlSC_lEEEaSJ_NS4_8TiledMMAINS4_8MMA_AtomIJNS4_4SM904GMMA27MMA_64x256x32_S32S8S8_SS_TNEEEENS4_6LayoutINS5_IJNSA_ILi2EEESC_SC_EEENS5_IJSC_NSA_ILi0EEEST_EEEEENS5_IJNS4_10UnderscoreESW_SW_EEEEENS4_23SM90_TMA_LOAD_MULTICASTENS4_14ComposedLayoutINS4_7SwizzleILi3ELi4ELi3EEENS4_18smem_ptr_flag_bitsILi8EEENSQ_INS5_IJNSA_ILi8EEESG_EEENS5_IJSG_SC_EEEEEEEvNS4_8identityESZ_S19_vS1A_EENS_8epilogue10collective6detail29Sm90TmaWarpSpecializedAdapterINS1D_15DefaultEpilogueIaSJ_SJ_NS1C_6thread17LinearCombinationIaLi1EiiLNS1H_9ScaleType4KindE0ELNS_15FloatRoundStyleE2EaEENS1_15EpilogueDefaultEEEEEvvEEEEvNT_6ParamsE,(.L_x_329 - _ZN7cutlass13device_kernelINS_4gemm6kernel13GemmUniversalIN4cute5tupleIJiiiiEEENS1_10collective13CollectiveMmaINS1_34MainloopSm90TmaGmmaWarpSpecializedILi4ENS5_IJNS4_1CILi4EEESB_NSA_ILi1EEEEEENS1_35KernelTmaWarpSpecializedCooperativeEEENS5_IJNSA_ILi128EEENSA_ILi256EEESG_EEEaNS5_IJlSC_lEEEaSJ_NS4_8TiledMMAINS4_8MMA_AtomIJNS4_4SM904GMMA27MMA_64x256x32_S32S8S8_SS_TNEEEENS4_6LayoutINS5_IJNSA_ILi2EEESC_SC_EEENS5_IJSC_NSA_ILi0EEEST_EEEEENS5_IJNS4_10UnderscoreESW_SW_EEEEENS4_23SM90_TMA_LOAD_MULTICASTENS4_14ComposedLayoutINS4_7SwizzleILi3ELi4ELi3EEENS4_18smem_ptr_flag_bitsILi8EEENSQ_INS5_IJNSA_ILi8EEESG_EEENS5_IJSG_SC_EEEEEEEvNS4_8identityESZ_S19_vS1A_EENS_8epilogue10collective6detail29Sm90TmaWarpSpecializedAdapterINS1D_15DefaultEpilogueIaSJ_SJ_NS1C_6thread17LinearCombinationIaLi1EiiLNS1H_9ScaleType4KindE0ELNS_15FloatRoundStyleE2EaEENS1_15EpilogueDefaultEEEEEvvEEEEvNT_6ParamsE)
        .other          _ZN7cutlass13device_kernelINS_4gemm6kernel13GemmUniversalIN4cute5tupleIJiiiiEEENS1_10collective13CollectiveMmaINS1_34MainloopSm90TmaGmmaWarpSpecializedILi4ENS5_IJNS4_1CILi4EEESB_NSA_ILi1EEEEEENS1_35KernelTmaWarpSpecializedCooperativeEEENS5_IJNSA_ILi128EEENSA_ILi256EEESG_EEEaNS5_IJlSC_lEEEaSJ_NS4_8TiledMMAINS4_8MMA_AtomIJNS4_4SM904GMMA27MMA_64x256x32_S32S8S8_SS_TNEEEENS4_6LayoutINS5_IJNSA_ILi2EEESC_SC_EEENS5_IJSC_NSA_ILi0EEEST_EEEEENS5_IJNS4_10UnderscoreESW_SW_EEEEENS4_23SM90_TMA_LOAD_MULTICASTENS4_14ComposedLayoutINS4_7SwizzleILi3ELi4ELi3EEENS4_18smem_ptr_flag_bitsILi8EEENSQ_INS5_IJNSA_ILi8EEESG_EEENS5_IJSG_SC_EEEEEEEvNS4_8identityESZ_S19_vS1A_EENS_8epilogue10collective6detail29Sm90TmaWarpSpecializedAdapterINS1D_15DefaultEpilogueIaSJ_SJ_NS1C_6thread17LinearCombinationIaLi1EiiLNS1H_9ScaleType4KindE0ELNS_15FloatRoundStyleE2EaEENS1_15EpilogueDefaultEEEEEvvEEEEvNT_6ParamsE,@"STO_CUDA_ENTRY STV_DEFAULT"
_ZN7cutlass13device_kernelINS_4gemm6kernel13GemmUniversalIN4cute5tupleIJiiiiEEENS1_10collective13CollectiveMmaINS1_34MainloopSm90TmaGmmaWarpSpecializedILi4ENS5_IJNS4_1CILi4EEESB_NSA_ILi1EEEEEENS1_35KernelTmaWarpSpecializedCooperativeEEENS5_IJNSA_ILi128EEENSA_ILi256EEESG_EEEaNS5_IJlSC_lEEEaSJ_NS4_8TiledMMAINS4_8MMA_AtomIJNS4_4SM904GMMA27MMA_64x256x32_S32S8S8_SS_TNEEEENS4_6LayoutINS5_IJNSA_ILi2EEESC_SC_EEENS5_IJSC_NSA_ILi0EEEST_EEEEENS5_IJNS4_10UnderscoreESW_SW_EEEEENS4_23SM90_TMA_LOAD_MULTICASTENS4_14ComposedLayoutINS4_7SwizzleILi3ELi4ELi3EEENS4_18smem_ptr_flag_bitsILi8EEENSQ_INS5_IJNSA_ILi8EEESG_EEENS5_IJSG_SC_EEEEEEEvNS4_8identityESZ_S19_vS1A_EENS_8epilogue10collective6detail29Sm90TmaWarpSpecializedAdapterINS1D_15DefaultEpilogueIaSJ_SJ_NS1C_6thread17LinearCombinationIaLi1EiiLNS1H_9ScaleType4KindE0ELNS_15FloatRoundStyleE2EaEENS1_15EpilogueDefaultEEEEEvvEEEEvNT_6ParamsE:
[----:B------:R-:W0:Y:S01]  /*0000*/  LDC R1, c[0x0][0x28] ;  /* 0x00000a00ff017b82 */ /* 0x000e220000000800 */
[----:B------:R-:W1:Y:S01]  /*0010*/  S2R R18, SR_TID.X ;  /* 0x0000000000127919 */ /* 0x000e620000002100 */
[----:B------:R-:W-:Y:S01]  /*0020*/  ELECT P0, URZ, PT ;  /* 0x00000000003f782f */ /* 0x000fe20003800000 */
[----:B------:R-:W-:Y:S01]  /*0030*/  BSSY B0, `(.L_x_0) ;  /* 0x000000f000007945 */ /* 0x000fe20003800000 */
[--C-:B-1----:R-:W-:Y:S02]  /*0040*/  SHF.R.U32.HI R0, RZ, 0x5, R18.reuse ;  /* 0x00000005ff007819 */ /* 0x102fe40000011612 */
[----:B------:R-:W-:-:S03]  /*0050*/  SHF.R.U32.HI R3, RZ, 0x7, R18 ;  /* 0x00000007ff037819 */ /* 0x000fc60000011612 */
[----:B------:R-:W1:Y:S04]  /*0060*/  SHFL.IDX PT, R2, R0, RZ, 0x1f ;  /* 0x00001fff00027589 */ /* 0x000e6800000e0000 */
[----:B------:R2:W3:Y:S01]  /*0070*/  SHFL.IDX PT, R5, R3, RZ, 0x1f ;  /* 0x00001fff03057589 */ /* 0x0004e200000e0000 */
[----:B-1----:R-:W-:-:S13]  /*0080*/  ISETP.NE.OR P0, PT, R2, RZ, !P0 ;  /* 0x000000ff0200720c */ /* 0x002fda0004705670 */
[----:B0-23--:R-:W-:Y:S05]  /*0090*/  @P0 BRA `(.L_x_1) ;  /* 0x0000000000200947 */ /* 0x00dfea0003800000 */
[----:B------:R-:W-:Y:S02]  /*00a0*/  ULDC.64 UR4, c[0x0][0x198] ;  /* 0x0000660000047ab9 */ /* 0x000fe40000000a00 */
[----:B------:R-:W-:Y:S02]  /*00b0*/  UIADD3 UR6, UP0, UR4, 0xf0, URZ ;  /* 0x000000f004067890 */ /* 0x000fe4000ff1e03f */
[----:B------:R-:W-:Y:S02]  /*00c0*/  UIADD3 UR4, UP1, UR4, 0x1f0, URZ ;  /* 0x000001f004047890 */ /* 0x000fe4000ff3e03f */
[----:B------:R-:W-:Y:S02]  /*00d0*/  UIADD3.X UR7, URZ, UR5, URZ, UP0, !UPT ;  /* 0x000000053f077290 */ /* 0x000fe400087fe43f */
[----:B------:R-:W-:-:S07]  /*00e0*/  UIADD3.X UR5, URZ, UR5, URZ, UP1, !UPT ;  /* 0x000000053f057290 */ /* 0x000fce0008ffe43f */
[----:B------:R0:W-:Y:S02]  /*00f0*/  UTMACCTL.PF [UR6] ;  /* 0x00000000060079b9 */ /* 0x0001e40008040000 */
[----:B------:R0:W-:Y:S02]  /*0100*/  UTMACCTL.PF [UR4] ;  /* 0x00000000040079b9 */ /* 0x0001e40008040000 */
[----:B0-----:R-:W-:Y:S01]  /*0110*/  NOP ;  /* 0x0000000000007918 */ /* 0x001fe20000000000 */
.L_x_1:
[----:B------:R-:W-:Y:S05]  /*0120*/  BSYNC B0 ;  /* 0x0000000000007941 */ /* 0x000fea0003800000 */
.L_x_0:
[----:B------:R-:W0:Y:S02]  /*0130*/  SHFL.IDX PT, R3, R0, RZ, 0x1f ;  /* 0x00001fff00037589 */ /* 0x000e2400000e0000 */
[----:B0-----:R-:W-:-:S13]  /*0140*/  ISETP.NE.AND P0, PT, R3, RZ, PT ;  /* 0x000000ff0300720c */ /* 0x001fda0003f05270 */
[----:B------:R-:W-:Y:S05]  /*0150*/  @P0 BRA `(.L_x_2) ;  /* 0x0000000000580947 */ /* 0x000fea0003800000 */
[----:B------:R-:W0:Y:S01]  /*0160*/  S2UR UR8, SR_CgaCtaId ;  /* 0x00000000000879c3 */ /* 0x000e220000008800 */
[----:B------:R-:W-:Y:S01]  /*0170*/  UMOV UR4, 0x400 ;  /* 0x0000040000047882 */ /* 0x000fe20000000000 */
[----:B------:R-:W-:Y:S01]  /*0180*/  UMOV UR5, 0x1 ;  /* 0x0000000100057882 */ /* 0x000fe20000000000 */
[----:B------:R-:W-:Y:S01]  /*0190*/  UMOV UR6, 0xe ;  /* 0x0000000e00067882 */ /* 0x000fe20000000000 */
[----:B------:R-:W-:Y:S01]  /*01a0*/  ELECT P0, URZ, PT ;  /* 0x00000000003f782f */ /* 0x000fe20003800000 */
[----:B------:R-:W-:-:S04]  /*01b0*/  UIADD3 UR6, -UR6, 0x100000, URZ ;  /* 0x0010000006067890 */ /* 0x000fc8000fffe13f */
[----:B------:R-:W-:Y:S02]  /*01c0*/  USHF.L.U32 UR7, UR6, 0xb, URZ ;  /* 0x0000000b06077899 */ /* 0x000fe4000800063f */
[----:B------:R-:W-:Y:S02]  /*01d0*/  USHF.L.U32 UR6, UR6, 0x1, URZ ;  /* 0x0000000106067899 */ /* 0x000fe4000800063f */
[----:B0-----:R-:W-:Y:S02]  /*01e0*/  ULEA UR8, UR8, UR4, 0x18 ;  /* 0x0000000408087291 */ /* 0x001fe4000f8ec03f */
[----:B------:R-:W-:-:S04]  /*01f0*/  UIADD3 UR4, -UR5, 0x100000, URZ ;  /* 0x0010000005047890 */ /* 0x000fc8000fffe13f */
[----:B------:R-:W-:Y:S02]  /*0200*/  USHF.L.U32 UR5, UR4, 0xb, URZ ;  /* 0x0000000b04057899 */ /* 0x000fe4000800063f */
[----:B------:R-:W-:Y:S01]  /*0210*/  USHF.L.U32 UR4, UR4, 0x1, URZ ;  /* 0x0000000104047899 */ /* 0x000fe2000800063f */
[----:B------:R-:W0:Y:S11]  /*0220*/  FENCE.VIEW.ASYNC.S ;  /* 0x00000000000073c6 */ /* 0x000e360000000000 */
[----:B0-----:R0:W1:Y:S01]  /*0230*/  SYNCS.EXCH.64 URZ, [UR8], UR4 ;  /* 0x00000004083f75b2 */ /* 0x0010620008000100 */
[----:B------:R0:W2:Y:S01]  /*0240*/  SYNCS.EXCH.64 URZ, [UR8+0x20], UR6 ;  /* 0x00002006083f75b2 */ /* 0x0000a20008000100 */
[----:B------:R0:W3:Y:S01]  /*0250*/  SYNCS.EXCH.64 URZ, [UR8+0x8], UR4 ;  /* 0x00000804083f75b2 */ /* 0x0000e20008000100 */
[----:B------:R0:W4:Y:S01]  /*0260*/  SYNCS.EXCH.64 URZ, [UR8+0x28], UR6 ;  /* 0x00002806083f75b2 */ /* 0x0001220008000100 */
[----:B------:R0:W0:Y:S01]  /*0270*/  SYNCS.EXCH.64 URZ, [UR8+0x10], UR4 ;  /* 0x00001004083f75b2 */ /* 0x0000220008000100 */
[----:B------:R0:W0:Y:S01]  /*0280*/  SYNCS.EXCH.64 URZ, [UR8+0x30], UR6 ;  /* 0x00003006083f75b2 */ /* 0x0000220008000100 */
[----:B------:R0:W0:Y:S01]  /*0290*/  SYNCS.EXCH.64 URZ, [UR8+0x18], UR4 ;  /* 0x00001804083f75b2 */ /* 0x0000220008000100 */
[----:B------:R0:W0:Y:S01]  /*02a0*/  SYNCS.EXCH.64 URZ, [UR8+0x38], UR6 ;  /* 0x00003806083f75b2 */ /* 0x0000220008000100 */
[----:B------:R-:W-:Y:S01]  /*02b0*/  NOP ;  /* 0x0000000000007918 */ /* 0x000fe20000000000 */
.L_x_2:
[----:B------:R-:W-:Y:S01]  /*02c0*/  SHF.R.S32.HI R7, RZ, 0x1f, R18 ;  /* 0x0000001fff077819 */ /* 0x000fe20000011412 */
[----:B------:R-:W5:Y:S01]  /*02d0*/  SHFL.IDX PT, R0, R0, RZ, 0x1f ;  /* 0x00001fff00007589 */ /* 0x000f6200000e0000 */
[----:B0-----:R-:W0:Y:S01]  /*02e0*/  S2UR UR8, SR_CTAID.X ;  /* 0x00000000000879c3 */ /* 0x001e220000002500 */
[----:B------:R-:W-:Y:S02]  /*02f0*/  ELECT P0, URZ, PT ;  /* 0x00000000003f782f */ /* 0x000fe40003800000 */
[----:B------:R-:W-:Y:S01]  /*0300*/  LEA.HI R7, R7, R18, RZ, 0x7 ;  /* 0x0000001207077211 */ /* 0x000fe200078f38ff */
[----:B------:R-:W1:Y:S01]  /*0310*/  S2R R4, SR_CTAID.Y ;  /* 0x0000000000047919 */ /* 0x000e620000002600 */
[----:B------:R-:W-:Y:S01]  /*0320*/  SHF.R.S32.HI R8, RZ, 0x1f, R3 ;  /* 0x0000001fff087819 */ /* 0x000fe20000011403 */
[----:B------:R-:W-:Y:S01]  /*0330*/  ULDC UR4, c[0x0][0x150] ;  /* 0x0000540000047ab9 */ /* 0x000fe20000000800 */
[----:B------:R-:W-:Y:S01]  /*0340*/  LOP3.LUT R7, R7, 0xffffff80, RZ, 0xc0, !PT ;  /* 0xffffff8007077812 */ /* 0x000fe200078ec0ff */
[----:B------:R-:W-:Y:S01]  /*0350*/  NOP ;  /* 0x0000000000007918 */ /* 0x000fe20000000000 */
[----:B------:R-:W-:Y:S01]  /*0360*/  LEA.HI R8, R8, R3, RZ, 0x2 ;  /* 0x0000000308087211 */ /* 0x000fe200078f10ff */
[----:B------:R-:W2:Y:S01]  /*0370*/  LDC R10, c[0x0][0x144] ;  /* 0x00005100ff0a7b82 */ /* 0x000ea20000000800 */
[----:B------:R-:W-:Y:S01]  /*0380*/  NOP ;  /* 0x0000000000007918 */ /* 0x000fe20000000000 */
[----:B------:R-:W-:Y:S01]  /*0390*/  IMAD.IADD R6, R18, 0x1, -R7 ;  /* 0x0000000112067824 */ /* 0x000fe200078e0a07 */
[----:B------:R-:W-:Y:S01]  /*03a0*/  LOP3.LUT R8, R8, 0x3ffffffc, RZ, 0xc0, !PT ;  /* 0x3ffffffc08087812 */ /* 0x000fe200078ec0ff */
[----:B------:R-:W-:Y:S01]  /*03b0*/  IMAD.MOV.U32 R23, RZ, RZ, 0x1 ;  /* 0x00000001ff177424 */ /* 0x000fe200078e00ff */
[----:B------:R-:W-:-:S02]  /*03c0*/  ISETP.NE.AND P3, PT, R5, RZ, PT ;  /* 0x000000ff0500720c */ /* 0x000fc40003f65270 */
[----:B------:R-:W-:Y:S01]  /*03d0*/  SHF.R.S32.HI R7, RZ, 0x1f, R6 ;  /* 0x0000001fff077819 */ /* 0x000fe20000011406 */
[----:B------:R-:W-:Y:S01]  /*03e0*/  IMAD.IADD R8, R3, 0x1, -R8 ;  /* 0x0000000103087824 */ /* 0x000fe200078e0a08 */
[----:B------:R-:W3:Y:S02]  /*03f0*/  LDC R12, c[0x0][0x140] ;  /* 0x00005000ff0c7b82 */ /* 0x000ee40000000800 */
[----:B------:R-:W-:Y:S02]  /*0400*/  LEA.HI R7, R7, R6, RZ, 0x3 ;  /* 0x0000000607077211 */ /* 0x000fe400078f18ff */
[----:B-----5:R-:W-:Y:S02]  /*0410*/  ISETP.NE.OR P0, PT, R0, RZ, !P0 ;  /* 0x000000ff0000720c */ /* 0x020fe40004705670 */
[--C-:B------:R-:W-:Y:S02]  /*0420*/  SHF.R.S32.HI R0, RZ, 0x3, R7.reuse ;  /* 0x00000003ff007819 */ /* 0x100fe40000011407 */
[----:B------:R-:W-:-:S02]  /*0430*/  SHF.R.S32.HI R7, RZ, 0x1f, R7 ;  /* 0x0000001fff077819 */ /* 0x000fc40000011407 */
[----:B0-----:R-:W-:Y:S02]  /*0440*/  I2FP.F32.U32 R9, UR8 ;  /* 0x0000000800097c45 */ /* 0x001fe40008201000 */
[----:B------:R-:W-:-:S03]  /*0450*/  LEA.HI R7, R7, R0, RZ, 0x2 ;  /* 0x0000000007077211 */ /* 0x000fc600078f10ff */
[----:B------:R-:W-:Y:S01]  /*0460*/  FMUL R9, R9, UR4 ;  /* 0x0000000409097c20 */ /* 0x000fe20008400000 */
[----:B------:R-:W-:Y:S01]  /*0470*/  LOP3.LUT R7, R7, 0xfffffffc, RZ, 0xc0, !PT ;  /* 0xfffffffc07077812 */ /* 0x000fe200078ec0ff */
[----:B------:R-:W-:Y:S01]  /*0480*/  VOTEU.ALL UP0, P0 ;  /* 0x00000000003f7886 */ /* 0x000fe20000000000 */
[----:B-1----:R-:W-:Y:S01]  /*0490*/  I2FP.F32.U32 R11, R4 ;  /* 0x00000004000b7245 */ /* 0x002fe20000201000 */
[----:B------:R-:W-:Y:S01]  /*04a0*/  ULDC UR4, c[0x0][0x154] ;  /* 0x0000550000047ab9 */ /* 0x000fe20000000800 */
[----:B------:R-:W-:Y:S01]  /*04b0*/  VOTEU.ALL UP1, P0 ;  /* 0x00000000003f7886 */ /* 0x000fe20000020000 */
[----:B------:R-:W-:Y:S01]  /*04c0*/  IMAD.IADD R7, R0, 0x1, -R7 ;  /* 0x0000000100077824 */ /* 0x000fe200078e0a07 */
[----:B------:R-:W0:Y:S01]  /*04d0*/  F2I.U32.TRUNC.NTZ R9, R9 ;  /* 0x0000000900097305 */ /* 0x000e22000020f000 */
[----:B------:R-:W1:Y:S01]  /*04e0*/  @!UP0 S2UR UR7, SR_CgaCtaId ;  /* 0x00000000000789c3 */ /* 0x000e620000008800 */
[----:B------:R-:W-:Y:S01]  /*04f0*/  @!UP0 UMOV UR6, 0x400 ;  /* 0x0000040000068882 */ /* 0x000fe20000000000 */
[----:B------:R-:W-:Y:S01]  /*0500*/  IMAD R8, R8, 0x4, R7 ;  /* 0x0000000408087824 */ /* 0x000fe200078e0207 */
[----:B---3--:R-:W-:-:S04]  /*0510*/  ISETP.EQ.U32.AND P2, PT, R12, 0x1, PT ;  /* 0x000000010c00780c */ /* 0x008fc80003f42070 */
[----:B------:R-:W-:-:S04]  /*0520*/  SHF.R.S32.HI R3, RZ, 0x1f, R8 ;  /* 0x0000001fff037819 */ /* 0x000fc80000011408 */
[----:B------:R-:W-:Y:S01]  /*0530*/  LEA.HI R0, R3, R8, RZ, 0x2 ;  /* 0x0000000803007211 */ /* 0x000fe200078f10ff */
[----:B0-----:R-:W-:-:S03]  /*0540*/  IMAD.MOV R7, RZ, RZ, -R9 ;  /* 0x000000ffff077224 */ /* 0x001fc600078e0a09 */
[----:B------:R-:W-:Y:S01]  /*0550*/  LOP3.LUT R9, R0, 0xfffffffc, RZ, 0xc0, !PT ;  /* 0xfffffffc00097812 */ /* 0x000fe200078ec0ff */
[----:B--2---:R-:W-:Y:S02]  /*0560*/  IMAD R3, R10, R7, UR8 ;  /* 0x000000080a037e24 */ /* 0x004fe4000f8e0207 */
[----:B------:R-:W-:Y:S02]  /*0570*/  FMUL R10, R11, UR4 ;  /* 0x000000040b0a7c20 */ /* 0x000fe40008400000 */
[C---:B------:R-:W-:Y:S01]  /*0580*/  IMAD.IADD R0, R8.reuse, 0x1, -R9 ;  /* 0x0000000108007824 */ /* 0x040fe200078e0a09 */
[----:B------:R-:W0:Y:S01]  /*0590*/  LDC R7, c[0x0][0x148] ;  /* 0x00005200ff077b82 */ /* 0x000e220000000800 */
[----:B------:R-:W-:Y:S01]  /*05a0*/  SHF.R.S32.HI R9, RZ, 0x1f, R2 ;  /* 0x0000001fff097819 */ /* 0x000fe20000011402 */
[----:B------:R-:W-:Y:S01]  /*05b0*/  IMAD.SHL.U32 R11, R8, 0x4, RZ ;  /* 0x00000004080b7824 */ /* 0x000fe200078e00ff */
[----:B------:R-:W-:Y:S01]  /*05c0*/  UMOV UR4, 0x20 ;  /* 0x0000002000047882 */ /* 0x000fe20000000000 */
[----:B------:R-:W-:Y:S01]  /*05d0*/  ISETP.NE.AND P4, PT, R0, R3, PT ;  /* 0x000000030000720c */ /* 0x000fe20003f85270 */
[----:B------:R-:W2:Y:S01]  /*05e0*/  F2I.U32.TRUNC.NTZ R10, R10 ;  /* 0x0000000a000a7305 */ /* 0x000ea2000020f000 */
[----:B------:R-:W-:Y:S01]  /*05f0*/  LEA.HI R9, R9, R2, RZ, 0x2 ;  /* 0x0000000209097211 */ /* 0x000fe200078f10ff */
[----:B------:R-:W-:-:S04]  /*0600*/  @!UP0 UIADD3 UR4, -UR4, 0x100000, URZ ;  /* 0x0010000004048890 */ /* 0x000fc8000fffe13f */
[----:B------:R-:W-:Y:S02]  /*0610*/  @!UP0 USHF.L.U32 UR5, UR4, 0xb, URZ ;  /* 0x0000000b04058899 */ /* 0x000fe4000800063f */
[----:B------:R-:W-:Y:S01]  /*0620*/  @!UP0 USHF.L.U32 UR4, UR4, 0x1, URZ ;  /* 0x0000000104048899 */ /* 0x000fe2000800063f */
[----:B------:R-:W-:Y:S01]  /*0630*/  LOP3.LUT R152, R8, 0xc, R11, 0x78, !PT ;  /* 0x0000000c08987812 */ /* 0x000fe200078e780b */
[----:B-1----:R-:W-:Y:S01]  /*0640*/  @!UP0 ULEA UR6, UR7, UR6, 0x18 ;  /* 0x0000000607068291 */ /* 0x002fe2000f8ec03f */
[----:B------:R-:W-:Y:S01]  /*0650*/  LOP3.LUT R9, R9, 0xfffffffc, RZ, 0xc0, !PT ;  /* 0xfffffffc09097812 */ /* 0x000fe200078ec0ff */
[----:B------:R-:W-:Y:S01]  /*0660*/  VOTEU.ALL UP0, P0 ;  /* 0x00000000003f7886 */ /* 0x000fe20000000000 */
[----:B------:R-:W-:Y:S01]  /*0670*/  LOP3.LUT P0, RZ, R6, 0x7, RZ, 0xc0, !PT ;  /* 0x0000000706ff7812 */ /* 0x000fe2000780c0ff */
[----:B------:R-:W-:Y:S02]  /*0680*/  VIADD R6, R5, 0xffffffff ;  /* 0xffffffff05067836 */ /* 0x000fe40000000000 */
[----:B------:R-:W-:Y:S01]  /*0690*/  IMAD.IADD R0, R2, 0x1, -R9 ;  /* 0x0000000102007824 */ /* 0x000fe200078e0a09 */
[----:B------:R-:W-:-:S02]  /*06a0*/  ISETP.LT.U32.AND P0, PT, R152, 0x10, !P0 ;  /* 0x000000109800780c */ /* 0x000fc40004701070 */
[----:B------:R-:W-:Y:S01]  /*06b0*/  @P4 SHF.R.S32.HI R9, RZ, 0x1f, R152 ;  /* 0x0000001fff094819 */ /* 0x000fe20000011498 */
[----:B--2---:R-:W-:Y:S01]  /*06c0*/  IMAD.MOV R21, RZ, RZ, -R10 ;  /* 0x000000ffff157224 */ /* 0x004fe200078e0a0a */
[C---:B------:R-:W-:Y:S01]  /*06d0*/  ISETP.NE.AND P1, PT, R0.reuse, 0x3, PT ;  /* 0x000000030000780c */ /* 0x040fe20003f25270 */
[----:B------:R-:W1:Y:S02]  /*06e0*/  FENCE.VIEW.ASYNC.S ;  /* 0x00000000000073c6 */ /* 0x000e640000000000 */
[----:B-1----:R1:W2:Y:S01]  /*06f0*/  @!UP0 SYNCS.EXCH.64 URZ, [UR6+0x50], UR4 ;  /* 0x00005004063f85b2 */ /* 0x0022a20008000100 */
[----:B------:R-:W-:Y:S01]  /*0700*/  @P4 LEA.HI R9, R9, R152, RZ, 0x2 ;  /* 0x0000009809094211 */ /* 0x000fe200078f10ff */
[----:B0-----:R-:W-:Y:S01]  /*0710*/  IMAD R2, R7, R21, R4 ;  /* 0x0000001507027224 */ /* 0x001fe200078e0204 */
[----:B------:R-:W-:Y:S02]  /*0720*/  ISETP.EQ.OR P1, PT, R0, RZ, !P1 ;  /* 0x000000ff0000720c */ /* 0x000fe40004f22670 */
[----:B------:R-:W-:-:S02]  /*0730*/  @P4 SHF.R.S32.HI R9, RZ, 0x2, R9 ;  /* 0x00000002ff094819 */ /* 0x000fc40000011409 */
[----:B------:R-:W-:Y:S02]  /*0740*/  ISETP.EQ.AND P1, PT, R5, RZ, P1 ;  /* 0x000000ff0500720c */ /* 0x000fe40000f22270 */
[----:B------:R-:W-:Y:S02]  /*0750*/  @P4 ISETP.NE.AND P5, PT, R9, R2, PT ;  /* 0x000000020900420c */ /* 0x000fe40003fa5270 */
[----:B------:R-:W-:Y:S02]  /*0760*/  ISETP.GE.U32.AND P6, PT, R6, 0x2, PT ;  /* 0x000000020600780c */ /* 0x000fe40003fc6070 */
[----:B------:R-:W-:Y:S02]  /*0770*/  SEL R2, RZ, 0x1, !P0 ;  /* 0x00000001ff027807 */ /* 0x000fe40004000000 */
[----:B------:R-:W-:Y:S01]  /*0780*/  @P4 SEL R23, RZ, 0x1, P5 ;  /* 0x00000001ff174807 */ /* 0x000fe20002800000 */
[----:B------:R1:W0:Y:S01]  /*0790*/  @!UP1 SYNCS.EXCH.64 URZ, [UR6+0x58], UR4 ;  /* 0x00005804063f95b2 */ /* 0x0002220008000100 */
[----:B------:R-:W-:Y:S01]  /*07a0*/  SEL R19, RZ, 0x1, !P1 ;  /* 0x00000001ff137807 */ /* 0x000fe20004800000 */
[----:B------:R-:W-:Y:S01]  /*07b0*/  NOP ;  /* 0x0000000000007918 */ /* 0x000fe20000000000 */
[----:B------:R-:W-:-:S02]  /*07c0*/  LOP3.LUT R23, R23, R2, RZ, 0xc0, !PT ;  /* 0x0000000217177212 */ /* 0x000fc400078ec0ff */
[----:B------:R-:W-:Y:S01]  /*07d0*/  SEL R19, R19, 0x2, P6 ;  /* 0x0000000213137807 */ /* 0x000fe20003000000 */
[----:B-12---:R-:W-:Y:S06]  /*07e0*/  @!P2 BRA `(.L_x_3) ;  /* 0x000000000008a947 */ /* 0x006fec0003800000 */
[----:B0---4-:R-:W-:Y:S01]  /*07f0*/  UCGABAR_ARV ;  /* 0x00000000000079c7 */ /* 0x011fe20008000000 */
[----:B------:R-:W-:Y:S05]  /*0800*/  BRA `(.L_x_4) ;  /* 0x0000000000047947 */ /* 0x000fea0003800000 */
.L_x_3:
[----:B0---4-:R-:W-:Y:S01]  /*0810*/  NOP ;  /* 0x0000000000007918 */ /* 0x011fe20000000000 */
.L_x_4:
[----:B------:R-:W0:Y:S01]  /*0820*/  LDC R2, c[0x0][0x65c] ;  /* 0x00019700ff027b82 */ /* 0x000e220000000800 */
[----:B------:R-:W-:Y:S02]  /*0830*/  IMAD.U32 R8, RZ, RZ, UR8 ;  /* 0x00000008ff087e24 */ /* 0x000fe4000f8e00ff */
[----:B------:R-:W-:Y:S01]  /*0840*/  IMAD.MOV.U32 R9, RZ, RZ, RZ ;  /* 0x000000ffff097224 */ /* 0x000fe200078e00ff */
[----:B0-----:R-:W-:-:S04]  /*0850*/  ISETP.NE.AND P1, PT, R2, 0x1, PT ;  /* 0x000000010200780c */ /* 0x001fc80003f25270 */
[----:B------:R-:W-:-:S09]  /*0860*/  P2R R5, PR, RZ, 0x2 ;  /* 0x00000002ff057803 */ /* 0x000fd20000000000 */
[----:B------:R-:W0:Y:S01]  /*0870*/  @P1 LDC R17, c[0x0][0x10] ;  /* 0x00000400ff111b82 */ /* 0x000e220000000800 */
[----:B------:R-:W-:Y:S02]  /*0880*/  @P1 IMAD.MOV.U32 R5, RZ, RZ, RZ ;  /* 0x000000ffff051224 */ /* 0x000fe400078e00ff */
[----:B------:R-:W-:-:S05]  /*0890*/  @P1 IMAD.MOV.U32 R13, RZ, RZ, RZ ;  /* 0x000000ffff0d1224 */ /* 0x000fca00078e00ff */
[----:B------:R-:W1:Y:S01]  /*08a0*/  @!P1 LDC R11, c[0x0][0xc] ;  /* 0x00000300ff0b9b82 */ /* 0x000e620000000800 */
[----:B0-----:R-:W-:-:S04]  /*08b0*/  @P1 IMAD.WIDE.U32 R16, R17, UR8, R4 ;  /* 0x0000000811101c25 */ /* 0x001fc8000f8e0004 */
[----:B------:R-:W-:Y:S02]  /*08c0*/  @P1 IMAD.IADD R17, R17, 0x1, R13 ;  /* 0x0000000111111824 */ /* 0x000fe400078e020d */
[----:B-1----:R-:W-:-:S04]  /*08d0*/  @!P1 IMAD.WIDE.U32 R8, R4, R11, R8 ;  /* 0x0000000b04089225 */ /* 0x002fc800078e0008 */
[----:B------:R-:W-:Y:S02]  /*08e0*/  @!P1 IMAD.MOV.U32 R16, RZ, RZ, R8 ;  /* 0x000000ffff109224 */ /* 0x000fe400078e0008 */
[----:B------:R-:W-:Y:S01]  /*08f0*/  @!P1 IMAD.MOV.U32 R17, RZ, RZ, R9 ;  /* 0x000000ffff119224 */ /* 0x000fe200078e0009 */
[----:B------:R-:W-:Y:S06]  /*0900*/  @!P2 BRA `(.L_x_5) ;  /* 0x00000000000ca947 */ /* 0x000fec0003800000 */
[----:B------:R-:W-:Y:S01]  /*0910*/  UCGABAR_WAIT ;  /* 0x0000000000007dc7 */ /* 0x000fe20008000000 */
[----:B------:R-:W-:Y:S01]  /*0920*/  CCTL.IVALL ;  /* 0x00000000ff00798f */ /* 0x000fe20002000000 */
[----:B------:R-:W-:Y:S05]  /*0930*/  BRA `(.L_x_6) ;  /* 0x0000000000047947 */ /* 0x000fea0003800000 */
.L_x_5:
[----:B------:R-:W-:Y:S06]  /*0940*/  BAR.SYNC.DEFER_BLOCKING 0x0 ;  /* 0x0000000000007b1d */ /* 0x000fec0000010000 */
.L_x_6:
[----:B------:R-:W-:Y:S05]  /*0950*/  @!P3 BRA `(.L_x_7) ;  /* 0x000000800010b947 */ /* 0x000fea0003800000 */
[----:B------:R-:W-:-:S13]  /*0960*/  ISETP.GT.U32.AND P0, PT, R6, 0x1, PT ;  /* 0x000000010600780c */ /* 0x000fda0003f04070 */
[----:B------:R-:W-:Y:S05]  /*0970*/  @P0 EXIT ;  /* 0x000000000000094d */ /* 0x000fea0003800000 */
[----:B------:R-:W-:Y:S01]  /*0980*/  ULDC.64 UR4, c[0x0][0x650] ;  /* 0x0001940000047ab9 */ /* 0x000fe20000000a00 */
[----:B------:R-:W-:Y:S01]  /*0990*/  PRMT R0, RZ, 0x7610, R0 ;  /* 0x00007610ff007816 */ /* 0x000fe20000000000 */
[----:B------:R-:W-:Y:S01]  /*09a0*/  IMAD.MOV.U32 R154, RZ, RZ, -0x1 ;  /* 0xffffffffff9a7424 */ /* 0x000fe200078e00ff */
[----:B------:R-:W-:Y:S01]  /*09b0*/  ISETP.GE.U32.AND P0, PT, R16, UR4, PT ;  /* 0x0000000410007c0c */ /* 0x000fe2000bf06070 */
[----:B------:R-:W-:Y:S02]  /*09c0*/  IMAD.MOV.U32 R153, RZ, RZ, -0x1 ;  /* 0xffffffffff997424 */ /* 0x000fe400078e00ff */
[----:B------:R-:W-:Y:S01]  /*09d0*/  IMAD.MOV.U32 R22, RZ, RZ, -0x1 ;  /* 0xffffffffff167424 */ /* 0x000fe200078e00ff */
[----:B------:R-:W-:-:S13]  /*09e0*/  ISETP.GE.U32.AND.EX P0, PT, R17, UR5, PT, P0 ;  /* 0x0000000511007c0c */ /* 0x000fda000bf06100 */
[----:B------:R-:W-:Y:S05]  /*09f0*/  @P0 BRA `(.L_x_8) ;  /* 0x00000004002c0947 */ /* 0x000fea0003800000 */
[----:B------:R-:W0:Y:S01]  /*0a00*/  LDC.64 R24, c[0x0][0x628] ;  /* 0x00018a00ff187b82 */ /* 0x000e220000000a00 */
[----:B------:R-:W-:Y:S02]  /*0a10*/  IMAD.MOV.U32 R8, RZ, RZ, R16 ;  /* 0x000000ffff087224 */ /* 0x000fe400078e0010 */
[----:B------:R-:W-:-:S05]  /*0a20*/  IMAD.MOV.U32 R9, RZ, RZ, R17 ;  /* 0x000000ffff097224 */ /* 0x000fca00078e0011 */
[----:B------:R-:W1:Y:S08]  /*0a30*/  LDC R0, c[0x0][0x630] ;  /* 0x00018c00ff007b82 */ /* 0x000e700000000800 */
[----:B------:R-:W2:Y:S01]  /*0a40*/  LDC.64 R26, c[0x0][0x620] ;  /* 0x00018800ff1a7b82 */ /* 0x000ea20000000a00 */
[----:B0-----:R-:W-:-:S04]  /*0a50*/  ISETP.NE.U32.AND P0, PT, R24, RZ, PT ;  /* 0x000000ff1800720c */ /* 0x001fc80003f05070 */
[----:B------:R-:W-:-:S13]  /*0a60*/  ISETP.NE.AND.EX P0, PT, R25, RZ, PT, P0 ;  /* 0x000000ff1900720c */ /* 0x000fda0003f05300 */
[----:B-12---:R-:W-:Y:S05]  /*0a70*/  @!P0 BRA `(.L_x_9) ;  /* 0x0000000000288947 */ /* 0x006fea0003800000 */
[----:B------:R-:W0:Y:S02]  /*0a80*/  LDC R13, c[0x0][0x634] ;  /* 0x00018d00ff0d7b82 */ /* 0x000e240000000800 */
[----:B0-----:R-:W-:-:S05]  /*0a90*/  IADD3 R13, P0, R16, R13, RZ ;  /* 0x0000000d100d7210 */ /* 0x001fca0007f1e0ff */
[----:B------:R-:W-:-:S04]  /*0aa0*/  IMAD.X R15, RZ, RZ, R17, P0 ;  /* 0x000000ffff0f7224 */ /* 0x000fc800000e0611 */
[----:B------:R-:W-:-:S04]  /*0ab0*/  IMAD.WIDE.U32 R8, R15, R24, RZ ;  /* 0x000000180f087225 */ /* 0x000fc800078e00ff */
[----:B------:R-:W-:-:S04]  /*0ac0*/  IMAD.WIDE.U32 R10, P0, R13, R25, R8 ;  /* 0x000000190d0a7225 */ /* 0x000fc80007800008 */
[----:B------:R-:W-:-:S04]  /*0ad0*/  IMAD.WIDE.U32 R8, R13, R24, RZ ;  /* 0x000000180d087225 */ /* 0x000fc800078e00ff */
[----:B------:R-:W-:Y:S01]  /*0ae0*/  IMAD.X R13, RZ, RZ, RZ, P0 ;  /* 0x000000ffff0d7224 */ /* 0x000fe200000e06ff */
[----:B------:R-:W-:Y:S01]  /*0af0*/  IADD3 RZ, P0, R9, R10, RZ ;  /* 0x0000000a09ff7210 */ /* 0x000fe20007f1e0ff */
[----:B------:R-:W-:-:S04]  /*0b00*/  IMAD.MOV.U32 R12, RZ, RZ, R11 ;  /* 0x000000ffff0c7224 */ /* 0x000fc800078e000b */
[----:B------:R-:W-:-:S08]  /*0b10*/  IMAD.WIDE.U32.X R8, R15, R25, R12, P0 ;  /* 0x000000190f087225 */ /* 0x000fd000000e040c */
.L_x_9:
[----:B------:R-:W0:Y:S01]  /*0b20*/  LDC.64 R24, c[0x0][0x640] ;  /* 0x00019000ff187b82 */ /* 0x000e220000000a00 */
[-CC-:B------:R-:W-:Y:S01]  /*0b30*/  SHF.R.U64 R28, R8, R0.reuse, R9.reuse ;  /* 0x00000000081c7219 */ /* 0x180fe20000001209 */
[----:B------:R-:W-:Y:S01]  /*0b40*/  IMAD R30, R7, R21, R4 ;  /* 0x00000015071e7224 */ /* 0x000fe200078e0204 */
[----:B------:R-:W-:Y:S01]  /*0b50*/  SHF.R.U32.HI R0, RZ, R0, R9 ;  /* 0x00000000ff007219 */ /* 0x000fe20000011609 */
[----:B------:R-:W-:Y:S01]  /*0b60*/  IMAD.MOV.U32 R21, RZ, RZ, 0x1 ;  /* 0x00000001ff157424 */ /* 0x000fe200078e00ff */
[----:B------:R-:W-:-:S03]  /*0b70*/  IADD3 R5, P0, RZ, -R28, RZ ;  /* 0x8000001cff057210 */ /* 0x000fc60007f1e0ff */
[----:B------:R-:W1:Y:S02]  /*0b80*/  LDC R6, c[0x0][0x618] ;  /* 0x00018600ff067b82 */ /* 0x000e640000000800 */
[----:B------:R-:W-:-:S04]  /*0b90*/  IMAD.X R9, RZ, RZ, ~R0, P0 ;  /* 0x000000ffff097224 */ /* 0x000fc800000e0e00 */
[-C--:B------:R-:W-:Y:S02]  /*0ba0*/  IMAD R0, R9, R26.reuse, RZ ;  /* 0x0000001a09007224 */ /* 0x080fe400078e02ff */
[----:B------:R-:W2:Y:S01]  /*0bb0*/  LDC R11, c[0x0][0x608] ;  /* 0x00018200ff0b7b82 */ /* 0x000ea20000000800 */
[----:B------:R-:W-:-:S04]  /*0bc0*/  IMAD.WIDE.U32 R8, R5, R26, R16 ;  /* 0x0000001a05087225 */ /* 0x000fc800078e0010 */
[----:B------:R-:W-:-:S03]  /*0bd0*/  IMAD R5, R5, R27, R0 ;  /* 0x0000001b05057224 */ /* 0x000fc600078e0200 */
[----:B------:R-:W3:Y:S01]  /*0be0*/  LDC R12, c[0x0][0x658] ;  /* 0x00019600ff0c7b82 */ /* 0x000ee20000000800 */
[----:B0-----:R-:W-:Y:S01]  /*0bf0*/  ISETP.NE.U32.AND P0, PT, R24, RZ, PT ;  /* 0x000000ff1800720c */ /* 0x001fe20003f05070 */
[----:B------:R-:W-:Y:S02]  /*0c00*/  IMAD.IADD R5, R9, 0x1, R5 ;  /* 0x0000000109057824 */ /* 0x000fe400078e0205 */
[----:B------:R-:W-:Y:S01]  /*0c10*/  IMAD.MOV.U32 R9, RZ, RZ, -0x1 ;  /* 0xffffffffff097424 */ /* 0x000fe200078e00ff */
[----:B------:R-:W-:-:S03]  /*0c20*/  ISETP.NE.AND.EX P0, PT, R25, RZ, PT, P0 ;  /* 0x000000ff1900720c */ /* 0x000fc60003f05300 */
[----:B------:R-:W0:Y:S01]  /*0c30*/  LDC R15, c[0x0][0x600] ;  /* 0x00018000ff0f7b82 */ /* 0x000e220000000800 */
[-CC-:B-1----:R-:W-:Y:S02]  /*0c40*/  SHF.R.U64 R13, R8, R6.reuse, R5.reuse ;  /* 0x00000006080d7219 */ /* 0x182fe40000001205 */
[----:B------:R-:W-:-:S05]  /*0c50*/  SHF.R.U32.HI R0, RZ, R6, R5 ;  /* 0x00000006ff007219 */ /* 0x000fca0000011605 */
[----:B------:R-:W1:Y:S01]  /*0c60*/  LDC R14, c[0x0][0x648] ;  /* 0x00019200ff0e7b82 */ /* 0x000e620000000800 */
[-CC-:B--2---:R-:W-:Y:S02]  /*0c70*/  SHF.R.U64 R27, R13, R11.reuse, R0.reuse ;  /* 0x0000000b0d1b7219 */ /* 0x184fe40000001200 */
[----:B------:R-:W-:-:S05]  /*0c80*/  SHF.R.U32.HI R5, RZ, R11, R0 ;  /* 0x0000000bff057219 */ /* 0x000fca0000011600 */
[----:B------:R-:W2:Y:S01]  /*0c90*/  LDC R20, c[0x0][0x638] ;  /* 0x00018e00ff147b82 */ /* 0x000ea20000000800 */
[-CC-:B---3--:R-:W-:Y:S02]  /*0ca0*/  SHF.R.U64 R26, R27, R12.reuse, R5.reuse ;  /* 0x0000000c1b1a7219 */ /* 0x188fe40000001205 */
[-C--:B------:R-:W-:Y:S02]  /*0cb0*/  SHF.L.U32 R0, R9, R12.reuse, RZ ;  /* 0x0000000c09007219 */ /* 0x080fe400000006ff */
[----:B------:R-:W-:Y:S01]  /*0cc0*/  SHF.R.U32.HI R5, RZ, R12, R5 ;  /* 0x0000000cff057219 */ /* 0x000fe20000011605 */
[----:B------:R-:W-:Y:S01]  /*0cd0*/  IMAD.MOV.U32 R4, RZ, RZ, R26 ;  /* 0x000000ffff047224 */ /* 0x000fe200078e001a */
[----:B------:R-:W-:Y:S01]  /*0ce0*/  LOP3.LUT R10, RZ, R0, RZ, 0x33, !PT ;  /* 0x00000000ff0a7212 */ /* 0x000fe200078e33ff */
[----:B------:R-:W3:Y:S01]  /*0cf0*/  LDC R22, c[0x0][0x610] ;  /* 0x00018400ff167b82 */ /* 0x000ee20000000800 */
[----:B------:R-:W-:Y:S05]  /*0d00*/  @!P0 BRA `(.L_x_10) ;  /* 0x0000000000288947 */ /* 0x000fea0003800000 */
[----:B------:R-:W4:Y:S02]  /*0d10*/  LDC R9, c[0x0][0x64c] ;  /* 0x00019300ff097b82 */ /* 0x000f240000000800 */
[----:B----4-:R-:W-:-:S05]  /*0d20*/  IADD3 R9, P0, R26, R9, RZ ;  /* 0x000000091a097210 */ /* 0x010fca0007f1e0ff */
        /* <DEDUP_REMOVED lines=8> */
.L_x_10:
[----:B-1----:R-:W-:Y:S01]  /*0db0*/  SHF.R.U64 R4, R4, R14, R5 ;  /* 0x0000000e04047219 */ /* 0x002fe20000001205 */
[----:B0-----:R-:W-:Y:S01]  /*0dc0*/  VIADD R6, R15, 0xffffffff ;  /* 0xffffffff0f067836 */ /* 0x001fe20000000000 */
[----:B------:R-:W-:Y:S02]  /*0dd0*/  SHF.L.U32 R0, R21, R12, RZ ;  /* 0x0000000c15007219 */ /* 0x000fe400000006ff */
[----:B------:R-:W-:Y:S01]  /*0de0*/  LOP3.LUT R5, R27, R10, RZ, 0xc0, !PT ;  /* 0x0000000a1b057212 */ /* 0x000fe200078ec0ff */
[----:B------:R-:W-:Y:S01]  /*0df0*/  IMAD.MOV R7, RZ, RZ, -R4 ;  /* 0x000000ffff077224 */ /* 0x000fe200078e0a04 */
[----:B------:R-:W-:Y:S02]  /*0e00*/  SEL R3, R3, R30, !P1 ;  /* 0x0000001e03037207 */ /* 0x000fe40004800000 */
[----:B------:R-:W-:Y:S01]  /*0e10*/  LOP3.LUT R6, R13, R6, RZ, 0xc0, !PT ;  /* 0x000000060d067212 */ /* 0x000fe200078ec0ff */
[----:B------:R-:W-:Y:S02]  /*0e20*/  IMAD R4, R0, R4, R5 ;  /* 0x0000000400047224 */ /* 0x000fe400078e0205 */
[----:B--2---:R-:W-:-:S02]  /*0e30*/  IMAD R0, R7, R20, R26 ;  /* 0x0000001407007224 */ /* 0x004fc400078e021a */
[----:B---3--:R-:W-:Y:S02]  /*0e40*/  IMAD R3, R4, R22, R3 ;  /* 0x0000001604037224 */ /* 0x008fe400078e0203 */
[----:B------:R-:W-:Y:S02]  /*0e50*/  IMAD R154, R0, R15, R6 ;  /* 0x0000000f009a7224 */ /* 0x000fe400078e0206 */
[----:B------:R-:W-:Y:S02]  /*0e60*/  IMAD.MOV.U32 R4, RZ, RZ, 0x1 ;  /* 0x00000001ff047424 */ /* 0x000fe400078e00ff */
[----:B------:R-:W-:Y:S01]  /*0e70*/  IMAD.MOV.U32 R22, RZ, RZ, R28 ;  /* 0x000000ffff167224 */ /* 0x000fe200078e001c */
[----:B------:R-:W-:Y:S02]  /*0e80*/  SEL R153, R154, R3, !P1 ;  /* 0x000000039a997207 */ /* 0x000fe40004800000 */
[----:B------:R-:W-:Y:S02]  /*0e90*/  PRMT R0, R4, 0x7610, R0 ;  /* 0x0000761004007816 */ /* 0x000fe40000000000 */
[----:B------:R-:W-:-:S07]  /*0ea0*/  SEL R154, R3, R154, !P1 ;  /* 0x0000009a039a7207 */ /* 0x000fce0004800000 */
.L_x_8:
[----:B------:R-:W-:-:S08]  /*0eb0*/  NOP ;  /* 0x0000000000007918 */ /* 0x000fd00000000000 */
[----:B------:R-:W0:Y:S02]  /*0ec0*/  USETMAXREG.TRY_ALLOC.CTAPOOL UP0, 0xe8 ;  /* 0x000000e8000079c8 */ /* 0x000e240008000600 */
[----:B0-----:R-:W-:-:S13]  /*0ed0*/  PLOP3.LUT P0, PT, PT, PT, UP0, 0x80, 0x0 ;  /* 0x000000000000781c */ /* 0x001fda0003f0f008 */
[----:B------:R-:W-:Y:S05]  /*0ee0*/  @!P0 BRA `(.L_x_8) ;  /* 0xfffffffc00f08947 */ /* 0x000fea000383ffff */
[----:B------:R-:W-:Y:S01]  /*0ef0*/  ULDC.64 UR4, c[0x0][0x598] ;  /* 0x0001660000047ab9 */ /* 0x000fe20000000a00 */
[----:B------:R-:W-:Y:S01]  /*0f00*/  ULDC.64 UR36, c[0x0][0x208] ;  /* 0x0000820000247ab9 */ /* 0x000fe20000000a00 */
[----:B------:R-:W-:-:S04]  /*0f10*/  ISETP.NE.U32.AND P0, PT, RZ, UR4, PT ;  /* 0x00000004ff007c0c */ /* 0x000fc8000bf05070 */
[----:B------:R-:W-:-:S13]  /*0f20*/  ISETP.NE.AND.EX P0, PT, RZ, UR5, PT, P0 ;  /* 0x00000005ff007c0c */ /* 0x000fda000bf05300 */
[----:B------:R-:W-:Y:S05]  /*0f30*/  @!P0 BRA `(.L_x_11) ;  /* 0x00000000001c8947 */ /* 0x000fea0003800000 */
[----:B------:R-:W0:Y:S02]  /*0f40*/  LDC.64 R4, c[0x0][0x598] ;  /* 0x00016600ff047b82 */ /* 0x000e240000000a00 */
[----:B0-----:R-:W2:Y:S02]  /*0f50*/  LDG.E.64 R4, desc[UR36][R4.64] ;  /* 0x0000002404047981 */ /* 0x001ea4000c1e1b00 */
[----:B--2---:R-:W-:-:S04]  /*0f60*/  ISETP.NE.U32.AND P0, PT, R4, RZ, PT ;  /* 0x000000ff0400720c */ /* 0x004fc80003f05070 */
[----:B------:R-:W-:-:S13]  /*0f70*/  ISETP.NE.AND.EX P0, PT, R5, RZ, PT, P0 ;  /* 0x000000ff0500720c */ /* 0x000fda0003f05300 */
[----:B------:R-:W-:Y:S05]  /*0f80*/  @!P0 BRA `(.L_x_11) ;  /* 0x0000000000088947 */ /* 0x000fea0003800000 */
[----:B------:R0:W5:Y:S01]  /*0f90*/  LD.E R155, desc[UR36][R4.64] ;  /* 0x00000024049b7980 */ /* 0x000162000c101900 */
[----:B------:R-:W-:Y:S05]  /*0fa0*/  BRA `(.L_x_12) ;  /* 0x0000000000247947 */ /* 0x000fea0003800000 */
.L_x_11:
[----:B------:R-:W-:Y:S02]  /*0fb0*/  ULDC.64 UR4, c[0x0][0x588] ;  /* 0x0001620000047ab9 */ /* 0x000fe40000000a00 */
[----:B------:R-:W-:-:S04]  /*0fc0*/  ISETP.NE.U32.AND P0, PT, RZ, UR4, PT ;  /* 0x00000004ff007c0c */ /* 0x000fc8000bf05070 */
[----:B------:R-:W-:-:S13]  /*0fd0*/  ISETP.NE.AND.EX P0, PT, RZ, UR5, PT, P0 ;  /* 0x00000005ff007c0c */ /* 0x000fda000bf05300 */
[----:B------:R-:W-:Y:S05]  /*0fe0*/  @!P0 BRA `(.L_x_13) ;  /* 0x00000000000c8947 */ /* 0x000fea0003800000 */
[----:B------:R-:W0:Y:S02]  /*0ff0*/  LDC.64 R4, c[0x0][0x588] ;  /* 0x00016200ff047b82 */ /* 0x000e240000000a00 */
[----:B0-----:R1:W5:Y:S01]  /*1000*/  LDG.E R155, desc[UR36][R4.64] ;  /* 0x00000024049b7981 */ /* 0x001362000c1e1900 */
[----:B------:R-:W-:Y:S05]  /*1010*/  BRA `(.L_x_12) ;  /* 0x0000000000087947 */ /* 0x000fea0003800000 */
.L_x_13:
[----:B------:R-:W-:Y:S02]  /*1020*/  ULDC UR4, c[0x0][0x580] ;  /* 0x0001600000047ab9 */ /* 0x000fe40000000800 */
[----:B------:R-:W-:-:S07]  /*1030*/  IMAD.U32 R155, RZ, RZ, UR4 ;  /* 0x00000004ff9b7e24 */ /* 0x000fce000f8e00ff */
.L_x_12:
[----:B------:R-:W-:Y:S02]  /*1040*/  ULDC.64 UR4, c[0x0][0x5a0] ;  /* 0x0001680000047ab9 */ /* 0x000fe40000000a00 */
[----:B------:R-:W-:-:S04]  /*1050*/  ISETP.NE.U32.AND P0, PT, RZ, UR4, PT ;  /* 0x00000004ff007c0c */ /* 0x000fc8000bf05070 */
[----:B------:R-:W-:-:S13]  /*1060*/  ISETP.NE.AND.EX P0, PT, RZ, UR5, PT, P0 ;  /* 0x00000005ff007c0c */ /* 0x000fda000bf05300 */
[----:B------:R-:W-:Y:S05]  /*1070*/  @!P0 BRA `(.L_x_14) ;  /* 0x00000000001c8947 */ /* 0x000fea0003800000 */
[----:B01----:R-:W0:Y:S02]  /*1080*/  LDC.64 R4, c[0x0][0x5a0] ;  /* 0x00016800ff047b82 */ /* 0x003e240000000a00 */
[----:B0-----:R-:W2:Y:S02]  /*1090*/  LDG.E.64 R4, desc[UR36][R4.64] ;  /* 0x0000002404047981 */ /* 0x001ea4000c1e1b00 */
[----:B--2---:R-:W-:-:S04]  /*10a0*/  ISETP.NE.U32.AND P0, PT, R4, RZ, PT ;  /* 0x000000ff0400720c */ /* 0x004fc80003f05070 */
[----:B------:R-:W-:-:S13]  /*10b0*/  ISETP.NE.AND.EX P0, PT, R5, RZ, PT, P0 ;  /* 0x000000ff0500720c */ /* 0x000fda0003f05300 */
[----:B------:R-:W-:Y:S05]  /*10c0*/  @!P0 BRA `(.L_x_14) ;  /* 0x0000000000088947 */ /* 0x000fea0003800000 */
[----:B------:R0:W5:Y:S01]  /*10d0*/  LD.E R156, desc[UR36][R4.64] ;  /* 0x00000024049c7980 */ /* 0x000162000c101900 */
[----:B------:R-:W-:Y:S05]  /*10e0*/  BRA `(.L_x_15) ;  /* 0x0000000000247947 */ /* 0x000fea0003800000 */
.L_x_14:
[----:B------:R-:W-:Y:S02]  /*10f0*/  ULDC.64 UR4, c[0x0][0x590] ;  /* 0x0001640000047ab9 */ /* 0x000fe40000000a00 */
[----:B------:R-:W-:-:S04]  /*1100*/  ISETP.NE.U32.AND P0, PT, RZ, UR4, PT ;  /* 0x00000004ff007c0c */ /* 0x000fc8000bf05070 */
[----:B------:R-:W-:-:S13]  /*1110*/  ISETP.NE.AND.EX P0, PT, RZ, UR5, PT, P0 ;  /* 0x00000005ff007c0c */ /* 0x000fda000bf05300 */
[----:B------:R-:W-:Y:S05]  /*1120*/  @!P0 BRA `(.L_x_16) ;  /* 0x00000000000c8947 */ /* 0x000fea0003800000 */
[----:B------:R-:W2:Y:S02]  /*1130*/  LDC.64 R156, c[0x0][0x590] ;  /* 0x00016400ff9c7b82 */ /* 0x000ea40000000a00 */
[----:B--2---:R2:W5:Y:S01]  /*1140*/  LDG.E R156, desc[UR36][R156.64] ;  /* 0x000000249c9c7981 */ /* 0x004562000c1e1900 */
[----:B------:R-:W-:Y:S05]  /*1150*/  BRA `(.L_x_15) ;  /* 0x0000000000087947 */ /* 0x000fea0003800000 */
.L_x_16:
[----:B------:R-:W-:Y:S02]  /*1160*/  ULDC UR4, c[0x0][0x584] ;  /* 0x0001610000047ab9 */ /* 0x000fe40000000800 */
[----:B------:R-:W-:-:S07]  /*1170*/  IMAD.U32 R156, RZ, RZ, UR4 ;  /* 0x00000004ff9c7e24 */ /* 0x000fce000f8e00ff */
.L_x_15:
[----:B------:R-:W-:-:S13]  /*1180*/  LOP3.LUT P0, RZ, R0, 0xff, RZ, 0xc0, !PT ;  /* 0x000000ff00ff7812 */ /* 0x000fda000780c0ff */
[----:B------:R-:W-:Y:S05]  /*1190*/  @!P0 EXIT ;  /* 0x000000000000894d */ /* 0x000fea0003800000 */
[----:B------:R-:W-:Y:S01]  /*11a0*/  ULDC UR4, c[0x0][0x28c] ;  /* 0x0000a30000047ab9 */ /* 0x000fe20000000800 */
[----:B------:R-:W-:Y:S01]  /*11b0*/  UMOV UR38, URZ ;  /* 0x0000003f00267c82 */ /* 0x000fe20008000000 */
[----:B------:R-:W-:Y:S01]  /*11c0*/  UIADD3 UR4, UR4, 0x7f, URZ ;  /* 0x0000007f04047890 */ /* 0x000fe2000fffe03f */
[----:B------:R-:W-:-:S03]  /*11d0*/  UMOV UR39, URZ ;  /* 0x0000003f00277c82 */ /* 0x000fc60008000000 */
[----:B------:R-:W-:-:S04]  /*11e0*/  USHF.R.S32.HI UR5, URZ, 0x1f, UR4 ;  /* 0x0000001f3f057899 */ /* 0x000fc80008011404 */
[----:B------:R-:W-:-:S04]  /*11f0*/  ULEA.HI UR5, UR5, UR4, URZ, 0x7 ;  /* 0x0000000405057291 */ /* 0x000fc8000f8f383f */
[----:B------:R-:W-:-:S12]  /*1200*/  USHF.R.S32.HI UR40, URZ, 0x7, UR5 ;  /* 0x000000073f287899 */ /* 0x000fd80008011405 */
.L_x_294:
[----:B------:R-:W-:Y:S01]  /*1210*/  LOP3.LUT R0, R18, 0x80, RZ, 0xc0, !PT ;  /* 0x0000008012007812 */ /* 0x000fe200078ec0ff */
[----:B---3--:R-:W3:Y:S01]  /*1220*/  S2UR UR7, SR_CgaCtaId ;  /* 0x00000000000779c3 */ /* 0x008ee20000008800 */
[----:B------:R-:W-:Y:S02]  /*1230*/  UMOV UR6, 0x400 ;  /* 0x0000040000067882 */ /* 0x000fe40000000000 */
[----:B------:R-:W-:-:S06]  /*1240*/  SHF.R.U32.HI R0, RZ, 0x7, R0 ;  /* 0x00000007ff007819 */ /* 0x000fcc0000011600 */
[----:B----4-:R-:W4:Y:S01]  /*1250*/  SHFL.IDX PT, R0, R0, RZ, 0x1f ;  /* 0x00001fff00007589 */ /* 0x010f2200000e0000 */
[----:B---3--:R-:W-:Y:S01]  /*1260*/  ULEA UR6, UR7, UR6, 0x18 ;  /* 0x0000000607067291 */ /* 0x008fe2000f8ec03f */
[----:B----4-:R-:W-:-:S13]  /*1270*/  R2UR UR4, R0 ;  /* 0x00000000000472ca */ /* 0x010fda00000e0000 */
[----:B------:R-:W-:-:S04]  /*1280*/  ULEA.HI UR5, UR4, UR4, URZ, 0x1 ;  /* 0x0000000404057291 */ /* 0x000fc8000f8f083f */
[----:B------:R-:W-:-:S04]  /*1290*/  ULOP3.LUT UR5, UR5, 0x7fffe, URZ, 0xc0, !UPT ;  /* 0x0007fffe05057892 */ /* 0x000fc8000f8ec03f */
[----:B------:R-:W-:-:S03]  /*12a0*/  UIADD3 UR5, UR4, -UR5, URZ ;  /* 0x8000000504057290 */ /* 0x000fc6000fffe03f */
[----:B------:R-:W-:Y:S01]  /*12b0*/  ULDC UR4, c[0x0][0x28c] ;  /* 0x0000a30000047ab9 */ /* 0x000fe20000000800 */
[----:B------:R-:W-:Y:S01]  /*12c0*/  ULEA UR5, UR5, UR6, 0xd ;  /* 0x0000000605057291 */ /* 0x000fe2000f8e683f */
[----:B------:R-:W-:-:S03]  /*12d0*/  ISETP.LT.AND P0, PT, RZ, UR4, PT ;  /* 0x00000004ff007c0c */ /* 0x000fc6000bf01270 */
[----:B------:R-:W-:-:S04]  /*12e0*/  UIADD3 UR5, UR5, 0x100, URZ ;  /* 0x0000010005057890 */ /* 0x000fc8000fffe03f */
[----:B------:R-:W-:-:S04]  /*12f0*/  USHF.R.U32.HI UR5, URZ, 0x4, UR5 ;  /* 0x000000043f057899 */ /* 0x000fc80008011605 */
[----:B------:R-:W-:Y:S02]  /*1300*/  ULOP3.LUT UR41, UR5, 0x3fff, URZ, 0xc0, !UPT ;  /* 0x00003fff05297892 */ /* 0x000fe4000f8ec03f */
[----:B------:R-:W-:Y:S10]  /*1310*/  @P0 BRA `(.L_x_17) ;  /* 0x0000000000400947 */ /* 0x000ff40003800000 */
[----:B------:R-:W-:Y:S01]  /*1320*/  MOV R0, 0x0 ;  /* 0x0000000000007802 */ /* 0x000fe20000000f00 */
[----:B------:R-:W-:Y:S01]  /*1330*/  ULDC.64 UR4, c[0x4][0x68] ;  /* 0x01001a0000047ab9 */ /* 0x000fe20000000a00 */
[----:B------:R-:W-:Y:S01]  /*1340*/  ULDC.64 UR6, c[0x4][0x8] ;  /* 0x0100020000067ab9 */ /* 0x000fe20000000a00 */
[----:B01----:R-:W-:Y:S01]  /*1350*/  IMAD.U32 R4, RZ, RZ, UR4 ;  /* 0x00000004ff047e24 */ /* 0x003fe2000f8e00ff */
[----:B------:R0:W1:Y:S01]  /*1360*/  LDC.64 R14, c[0x4][R0] ;  /* 0x01000000000e7b82 */ /* 0x0000620000000a00 */
[----:B------:R-:W-:Y:S01]  /*1370*/  IMAD.U32 R5, RZ, RZ, UR5 ;  /* 0x00000005ff057e24 */ /* 0x000fe2000f8e00ff */
[----:B------:R-:W-:Y:S01]  /*1380*/  ULDC.64 UR4, c[0x4][0x70] ;  /* 0x01001c0000047ab9 */ /* 0x000fe20000000a00 */
[----:B------:R-:W-:Y:S02]  /*1390*/  IMAD.U32 R10, RZ, RZ, UR6 ;  /* 0x00000006ff0a7e24 */ /* 0x000fe4000f8e00ff */
[----:B------:R-:W-:Y:S02]  /*13a0*/  IMAD.U32 R6, RZ, RZ, UR4 ;  /* 0x00000004ff067e24 */ /* 0x000fe4000f8e00ff */
[----:B------:R-:W-:-:S02]  /*13b0*/  IMAD.U32 R7, RZ, RZ, UR5 ;  /* 0x00000005ff077e24 */ /* 0x000fc4000f8e00ff */
[----:B------:R-:W-:Y:S02]  /*13c0*/  IMAD.U32 R11, RZ, RZ, UR7 ;  /* 0x00000007ff0b7e24 */ /* 0x000fe4000f8e00ff */
[----:B------:R-:W-:Y:S02]  /*13d0*/  IMAD.MOV.U32 R8, RZ, RZ, 0x1e1 ;  /* 0x000001e1ff087424 */ /* 0x000fe400078e00ff */
[----:B------:R-:W-:Y:S02]  /*13e0*/  IMAD.MOV.U32 R12, RZ, RZ, 0x1 ;  /* 0x00000001ff0c7424 */ /* 0x000fe400078e00ff */
[----:B0-----:R-:W-:-:S07]  /*13f0*/  IMAD.MOV.U32 R13, RZ, RZ, RZ ;  /* 0x000000ffff0d7224 */ /* 0x001fce00078e00ff */
[----:B------:R-:W-:-:S07]  /*1400*/  LEPC R20, `(.L_x_17) ;  /* 0x000000001014794e */ /* 0x000fce0000000000 */
[----:B-12--5:R-:W-:Y:S05]  /*1410*/  CALL.ABS.NOINC R14 ;  /* 0x000000000e007343 */ /* 0x026fea0003c00000 */
.L_x_17:
[----:B------:R-:W-:-:S04]  /*1420*/  LOP3.LUT R0, R19, 0x1, RZ, 0xfc, !PT ;  /* 0x0000000113007812 */ /* 0x000fc800078efcff */
[----:B------:R-:W-:-:S13]  /*1430*/  ISETP.NE.AND P0, PT, R0, 0x3, PT ;  /* 0x000000030000780c */ /* 0x000fda0003f05270 */
[----:B------:R-:W-:Y:S05]  /*1440*/  @!P0 BRA `(.L_x_18) ;  /* 0x0000000000048947 */ /* 0x000fea0003800000 */
[----:B------:R-:W-:Y:S01]  /*1450*/  BPT.TRAP 0x1 ;  /* 0x000000040000795c */ /* 0x000fe20000300000 */
.L_x_18:
[----:B------:R-:W3:Y:S01]  /*1460*/  S2UR UR5, SR_CgaCtaId ;  /* 0x00000000000579c3 */ /* 0x000ee20000008800 */
[----:B------:R-:W-:Y:S01]  /*1470*/  UMOV UR4, 0x400 ;  /* 0x0000040000047882 */ /* 0x000fe20000000000 */
[----:B------:R-:W-:Y:S02]  /*1480*/  IMAD.U32 R0, RZ, RZ, UR38 ;  /* 0x00000026ff007e24 */ /* 0x000fe4000f8e00ff */
[----:B------:R-:W-:-:S03]  /*1490*/  IMAD.U32 R3, RZ, RZ, UR39 ;  /* 0x00000027ff037e24 */ /* 0x000fc6000f8e00ff */
[----:B------:R-:W-:Y:S01]  /*14a0*/  SHF.L.U32 R0, R0, 0x1f, RZ ;  /* 0x0000001f00007819 */ /* 0x000fe200000006ff */
[----:B---3--:R-:W-:-:S06]  /*14b0*/  ULEA UR4, UR5, UR4, 0x18 ;  /* 0x0000000405047291 */ /* 0x008fcc000f8ec03f */
[----:B------:R-:W-:-:S04]  /*14c0*/  IMAD.U32 R6, RZ, RZ, UR4 ;  /* 0x00000004ff067e24 */ /* 0x000fc8000f8e00ff */
[----:B------:R-:W-:-:S04]  /*14d0*/  IMAD R3, R3, 0x8, R6 ;  /* 0x0000000803037824 */ /* 0x000fc800078e0206 */
[----:B------:R3:W4:Y:S01]  /*14e0*/  SYNCS.PHASECHK.TRANS64.TRYWAIT P1, [R3+URZ], R0 ;  /* 0x00000000030075a7 */ /* 0x000722000802017f */
[----:B------:R-:W-:Y:S05]  /*14f0*/  @!P0 BRA `(.L_x_19) ;  /* 0x0000000000048947 */ /* 0x000fea0003800000 */
[----:B------:R-:W-:Y:S01]  /*1500*/  BPT.TRAP 0x1 ;  /* 0x000000040000795c */ /* 0x000fe20000300000 */
.L_x_19:
[----:B----4-:R-:W-:Y:S05]  /*1510*/  @P1 BRA `(.L_x_20) ;  /* 0x0000000000081947 */ /* 0x010fea0003800000 */
[----:B------:R-:W4:Y:S02]  /*1520*/  SYNCS.PHASECHK.TRANS64.TRYWAIT P1, [R3+URZ], R0 ;  /* 0x00000000030075a7 */ /* 0x000f24000802017f */
[----:B----4-:R-:W-:Y:S05]  /*1530*/  @!P1 BRA `(.L_x_21) ;  /* 0x0000008800d49947 */ /* 0x010fea0003800000 */
.L_x_20:
[----:B------:R-:W-:-:S04]  /*1540*/  UISETP.LT.AND UP0, UPT, UR40, 0x1, UPT ;  /* 0x000000012800788c */ /* 0x000fc8000bf01270 */
[----:B------:R-:W-:-:S06]  /*1550*/  USEL UR4, UR40, 0x1, UP0 ;  /* 0x0000000128047887 */ /* 0x000fcc0008000000 */
[----:B---34-:R-:W-:Y:S01]  /*1560*/  IMAD.U32 R0, RZ, RZ, UR4 ;  /* 0x00000004ff007e24 */ /* 0x018fe2000f8e00ff */
[----:B------:R-:W-:Y:S05]  /*1570*/  WARPSYNC.ALL ;  /* 0x0000000000007948 */ /* 0x000fea0003800000 */
[----:B------:R-:W-:-:S04]  /*1580*/  IADD3 R0, -R0, UR40, RZ ;  /* 0x0000002800007c10 */ /* 0x000fc8000fffe1ff */
[----:B------:R-:W-:Y:S02]  /*1590*/  ISETP.GE.AND P1, PT, R0, 0x1, PT ;  /* 0x000000010000780c */ /* 0x000fe40003f26270 */
[----:B------:R-:W-:Y:S01]  /*15a0*/  R2UR UR4, R6 ;  /* 0x00000000060472ca */ /* 0x000fe200000e0000 */
[----:B------:R-:W-:Y:S01]  /*15b0*/  WARPGROUP.ARRIVE ;  /* 0x00000000000079c5 */ /* 0x000fe20000000000 */
[----:B------:R-:W-:Y:S01]  /*15c0*/  UMOV UR9, 0x40000040 ;  /* 0x4000004000097882 */ /* 0x000fe20000000000 */
[----:B------:R-:W-:-:S10]  /*15d0*/  UMOV UR11, 0x40000040 ;  /* 0x40000040000b7882 */ /* 0x000fd40000000000 */
[----:B------:R-:W-:-:S04]  /*15e0*/  UIADD3 UR4, UR4, 0x10100, URZ ;  /* 0x0001010004047890 */ /* 0x000fc8000fffe03f */
[----:B------:R-:W-:-:S04]  /*15f0*/  USHF.R.U32.HI UR4, URZ, 0x4, UR4 ;  /* 0x000000043f047899 */ /* 0x000fc80008011604 */
[----:B------:R-:W-:Y:S02]  /*1600*/  ULOP3.LUT UR5, UR4, 0x3fff, URZ, 0xc0, !UPT ;  /* 0x00003fff04057892 */ /* 0x000fe4000f8ec03f */
[----:B------:R-:W-:Y:S02]  /*1610*/  ULOP3.LUT UR4, UR41, 0x10000, URZ, 0xfc, !UPT ;  /* 0x0001000029047892 */ /* 0x000fe4000f8efc3f */
[----:B------:R-:W-:Y:S02]  /*1620*/  ULOP3.LUT UR5, UR5, 0x10000, URZ, 0xfc, !UPT ;  /* 0x0001000005057892 */ /* 0x000fe4000f8efc3f */
[----:B------:R-:W-:Y:S02]  /*1630*/  ULEA UR6, UR39, UR4, 0xa ;  /* 0x0000000427067291 */ /* 0x000fe4000f8e503f */
[----:B------:R-:W-:-:S05]  /*1640*/  ULEA UR7, UR39, UR5, 0xb ;  /* 0x0000000527077291 */ /* 0x000fca000f8e583f */
[----:B------:R-:W-:Y:S02]  /*1650*/  UMOV UR8, UR6 ;  /* 0x0000000600087c82 */ /* 0x000fe40008000000 */
[----:B------:R-:W-:Y:S02]  /*1660*/  UMOV UR10, UR7 ;  /* 0x00000007000a7c82 */ /* 0x000fe40008000000 */
[----:B------:R-:W-:Y:S01]  /*1670*/  IGMMA.64x256x32.S8.S8 R24, gdesc[UR8], RZ, !UPT, gsb0 ;  /* 0x06600000081879f1 */ /* 0x000fe2000c0410ff */
[----:B------:R-:W-:Y:S02]  /*1680*/  UIADD3 UR8, UR6, 0x2, URZ ;  /* 0x0000000206087890 */ /* 0x000fe4000fffe03f */
[----:B------:R-:W-:Y:S01]  /*1690*/  UIADD3 UR10, UR7, 0x2, URZ ;  /* 0x00000002070a7890 */ /* 0x000fe2000fffe03f */
[----:B------:R-:W-:Y:S01]  /*16a0*/  UMOV UR9, 0x40000040 ;  /* 0x4000004000097882 */ /* 0x000fe20000000000 */
[----:B------:R-:W-:Y:S01]  /*16b0*/  UMOV UR11, 0x40000040 ;  /* 0x40000040000b7882 */ /* 0x000fe20000000000 */
[----:B------:R-:W-:-:S02]  /*16c0*/  WARPGROUP.DEPBAR.LE gsb0, 0x0 ;  /* 0x00008000000079c5 */ /* 0x000fc40000010000 */
[----:B------:R-:W-:-:S06]  /*16d0*/  WARPGROUP.ARRIVE ;  /* 0x00000000000079c5 */ /* 0x000fcc0000000000 */
[----:B------:R-:W-:Y:S01]  /*16e0*/  IGMMA.64x256x32.S8.S8 R24, gdesc[UR8], R24, gsb0 ;  /* 0x06600000081879f1 */ /* 0x000fe20008041018 */
[----:B------:R-:W-:Y:S02]  /*16f0*/  UIADD3 UR8, UR6, 0x4, URZ ;  /* 0x0000000406087890 */ /* 0x000fe4000fffe03f */
[----:B------:R-:W-:Y:S01]  /*1700*/  UIADD3 UR10, UR7, 0x4, URZ ;  /* 0x00000004070a7890 */ /* 0x000fe2000fffe03f */
[----:B------:R-:W-:Y:S01]  /*1710*/  UMOV UR9, 0x40000040 ;  /* 0x4000004000097882 */ /* 0x000fe20000000000 */
[----:B------:R-:W-:Y:S01]  /*1720*/  UMOV UR11, 0x40000040 ;  /* 0x40000040000b7882 */ /* 0x000fe20000000000 */
[----:B------:R-:W-:Y:S02]  /*1730*/  WARPGROUP.DEPBAR.LE gsb0, 0x0 ;  /* 0x00008000000079c5 */ /* 0x000fe40000010000 */
        /* <DEDUP_REMOVED lines=8> */
[----:B------:R-:W-:Y:S03]  /*17c0*/  IGMMA.64x256x32.S8.S8 R24, gdesc[UR8], R24, gsb0 ;  /* 0x06600000081879f1 */ /* 0x000fe60008041018 */
[----:B------:R-:W-:Y:S02]  /*17d0*/  WARPGROUP.DEPBAR.LE gsb0, 0x0 ;  /* 0x00008000000079c5 */ /* 0x000fe40000010000 */
[----:B------:R-:W-:Y:S05]  /*17e0*/  @!P1 BRA `(.L_x_22) ;  /* 0x0000000400249947 */ /* 0x000fea0003800000 */
[----:B------:R-:W-:Y:S02]  /*17f0*/  UIADD3 UR6, UR39, 0x1, URZ ;  /* 0x0000000127067890 */ /* 0x000fe4000fffe03f */
[----:B------:R-:W-:Y:S02]  /*1800*/  IMAD.U32 R3, RZ, RZ, UR39 ;  /* 0x00000027ff037e24 */ /* 0x000fe4000f8e00ff */
[----:B------:R-:W-:-:S04]  /*1810*/  UISETP.NE.AND UP0, UPT, UR6, 0x4, UPT ;  /* 0x000000040600788c */ /* 0x000fc8000bf05270 */
[----:B------:R-:W-:Y:S02]  /*1820*/  USEL UR7, URZ, 0x1, UP0 ;  /* 0x000000013f077887 */ /* 0x000fe40008000000 */
[----:B------:R-:W-:Y:S02]  /*1830*/  USEL UR6, UR6, URZ, UP0 ;  /* 0x0000003f06067287 */ /* 0x000fe40008000000 */
[----:B------:R-:W-:-:S06]  /*1840*/  ULOP3.LUT UR7, UR38, UR7, URZ, 0x3c, !UPT ;  /* 0x0000000726077292 */ /* 0x000fcc000f8e3c3f */
[----:B------:R-:W-:-:S07]  /*1850*/  IMAD.U32 R7, RZ, RZ, UR7 ;  /* 0x00000007ff077e24 */ /* 0x000fce000f8e00ff */
.L_x_29:
[----:B------:R-:W-:Y:S05]  /*1860*/  @!P0 BRA `(.L_x_23) ;  /* 0x0000000000048947 */ /* 0x000fea0003800000 */
[----:B------:R-:W-:Y:S01]  /*1870*/  BPT.TRAP 0x1 ;  /* 0x000000040000795c */ /* 0x000fe20000300000 */
.L_x_23:
[----:B------:R-:W3:Y:S01]  /*1880*/  S2UR UR8, SR_CgaCtaId ;  /* 0x00000000000879c3 */ /* 0x000ee20000008800 */
[----:B------:R-:W-:Y:S01]  /*1890*/  UMOV UR7, 0x400 ;  /* 0x0000040000077882 */ /* 0x000fe20000000000 */
[----:B01----:R-:W-:Y:S01]  /*18a0*/  IMAD.U32 R5, RZ, RZ, UR6 ;  /* 0x00000006ff057e24 */ /* 0x003fe2000f8e00ff */
[----:B------:R-:W-:Y:S01]  /*18b0*/  SHF.L.U32 R4, R7, 0x1f, RZ ;  /* 0x0000001f07047819 */ /* 0x000fe200000006ff */
[----:B---3--:R-:W-:-:S06]  /*18c0*/  ULEA UR7, UR8, UR7, 0x18 ;  /* 0x0000000708077291 */ /* 0x008fcc000f8ec03f */
[----:B------:R-:W-:-:S04]  /*18d0*/  IMAD.U32 R6, RZ, RZ, UR7 ;  /* 0x00000007ff067e24 */ /* 0x000fc8000f8e00ff */
[----:B------:R-:W-:-:S04]  /*18e0*/  IMAD R5, R5, 0x8, R6 ;  /* 0x0000000805057824 */ /* 0x000fc800078e0206 */
[----:B------:R0:W1:Y:S01]  /*18f0*/  SYNCS.PHASECHK.TRANS64.TRYWAIT P1, [R5+URZ], R4 ;  /* 0x00000004050075a7 */ /* 0x000062000802017f */
[----:B------:R-:W-:Y:S05]  /*1900*/  @!P0 BRA `(.L_x_24) ;  /* 0x0000000000048947 */ /* 0x000fea0003800000 */
[----:B------:R-:W-:Y:S01]  /*1910*/  BPT.TRAP 0x1 ;  /* 0x000000040000795c */ /* 0x000fe20000300000 */
.L_x_24:
[----:B-1----:R-:W-:Y:S05]  /*1920*/  @P1 BRA `(.L_x_25) ;  /* 0x0000000000081947 */ /* 0x002fea0003800000 */
[----:B------:R-:W1:Y:S02]  /*1930*/  SYNCS.PHASECHK.TRANS64.TRYWAIT P1, [R5+URZ], R4 ;  /* 0x00000004050075a7 */ /* 0x000e64000802017f */
[----:B-1----:R-:W-:Y:S05]  /*1940*/  @!P1 BRA `(.L_x_26) ;  /* 0x0000008400e49947 */ /* 0x002fea0003800000 */
.L_x_25:
[----:B------:R-:W-:Y:S01]  /*1950*/  ULEA UR7, UR6, UR4, 0xa ;  /* 0x0000000406077291 */ /* 0x000fe2000f8e503f */
[----:B------:R-:W-:Y:S01]  /*1960*/  WARPGROUP.ARRIVE ;  /* 0x00000000000079c5 */ /* 0x000fe20000000000 */
[----:B------:R-:W-:Y:S01]  /*1970*/  ULEA UR12, UR6, UR5, 0xb ;  /* 0x00000005060c7291 */ /* 0x000fe2000f8e583f */
[----:B------:R-:W-:Y:S01]  /*1980*/  UMOV UR9, 0x40000040 ;  /* 0x4000004000097882 */ /* 0x000fe20000000000 */
[----:B------:R-:W-:-:S03]  /*1990*/  UMOV UR11, 0x40000040 ;  /* 0x40000040000b7882 */ /* 0x000fc60000000000 */
[----:B------:R-:W-:Y:S02]  /*19a0*/  UMOV UR8, UR7 ;  /* 0x0000000700087c82 */ /* 0x000fe40008000000 */
[----:B------:R-:W-:Y:S02]  /*19b0*/  UMOV UR10, UR12 ;  /* 0x0000000c000a7c82 */ /* 0x000fe40008000000 */
[----:B------:R-:W-:Y:S01]  /*19c0*/  IGMMA.64x256x32.S8.S8 R24, gdesc[UR8], R24, gsb0 ;  /* 0x06600000081879f1 */ /* 0x000fe20008041018 */
        /* <DEDUP_REMOVED lines=23> */
[----:B------:R-:W-:Y:S01]  /*1b40*/  BPT.TRAP 0x1 ;  /* 0x000000040000795c */ /* 0x000fe20000300000 */
.L_x_27:
[----:B------:R-:W-:-:S13]  /*1b50*/  ISETP.NE.AND P1, PT, R23, RZ, PT ;  /* 0x000000ff1700720c */ /* 0x000fda0003f25270 */
[----:B01----:R-:W-:-:S04]  /*1b60*/  @P1 IMAD R4, R3, 0x8, R6 ;  /* 0x0000000803041824 */ /* 0x003fc800078e0206 */
[----:B------:R-:W-:-:S05]  /*1b70*/  @P1 VIADD R5, R4, 0x20 ;  /* 0x0000002004051836 */ /* 0x000fca0000000000 */
[----:B------:R-:W-:-:S04]  /*1b80*/  @P1 PRMT R5, R152, 0x654, R5 ;  /* 0x0000065498051816 */ /* 0x000fc80000000005 */
[----:B------:R0:W-:Y:S01]  /*1b90*/  @P1 SYNCS.ARRIVE.TRANS64.RED.A1T0 RZ, [R5+URZ], RZ ;  /* 0x000000ff05ff19a7 */ /* 0x0001e2000810043f */
[----:B------:R-:W-:-:S13]  /*1ba0*/  ISETP.GT.U32.AND P1, PT, R19, 0x1, PT ;  /* 0x000000011300780c */ /* 0x000fda0003f24070 */
[----:B0-----:R-:W-:Y:S05]  /*1bb0*/  @P1 BRA `(.L_x_28) ;  /* 0x0000000000041947 */ /* 0x001fea0003800000 */
[----:B------:R-:W-:Y:S01]  /*1bc0*/  BPT.TRAP 0x1 ;  /* 0x000000040000795c */ /* 0x000fe20000300000 */
.L_x_28:
[----:B------:R-:W-:Y:S01]  /*1bd0*/  UIADD3 UR6, UR6, 0x1, URZ ;  /* 0x0000000106067890 */ /* 0x000fe2000fffe03f */
[C---:B------:R-:W-:Y:S01]  /*1be0*/  ISETP.GT.AND P2, PT, R0.reuse, 0x1, PT ;  /* 0x000000010000780c */ /* 0x040fe20003f44270 */
[----:B------:R-:W-:Y:S02]  /*1bf0*/  VIADD R3, R3, 0x1 ;  /* 0x0000000103037836 */ /* 0x000fe40000000000 */
[----:B------:R-:W-:Y:S01]  /*1c00*/  UISETP.NE.AND UP0, UPT, UR6, 0x4, UPT ;  /* 0x000000040600788c */ /* 0x000fe2000bf05270 */
[----:B------:R-:W-:Y:S02]  /*1c10*/  VIADD R0, R0, 0xffffffff ;  /* 0xffffffff00007836 */ /* 0x000fe40000000000 */
[C---:B------:R-:W-:Y:S01]  /*1c20*/  ISETP.NE.AND P1, PT, R3.reuse, 0x4, PT ;  /* 0x000000040300780c */ /* 0x040fe20003f25270 */
[----:B------:R-:W-:Y:S02]  /*1c30*/  USEL UR7, URZ, 0x1, UP0 ;  /* 0x000000013f077887 */ /* 0x000fe40008000000 */
[----:B------:R-:W-:Y:S01]  /*1c40*/  USEL UR6, UR6, URZ, UP0 ;  /* 0x0000003f06067287 */ /* 0x000fe20008000000 */
[----:B------:R-:W-:-:S03]  /*1c50*/  SEL R3, R3, RZ, P1 ;  /* 0x000000ff03037207 */ /* 0x000fc60000800000 */
[----:B------:R-:W-:Y:S01]  /*1c60*/  LOP3.LUT R7, R7, UR7, RZ, 0x3c, !PT ;  /* 0x0000000707077c12 */ /* 0x000fe2000f8e3cff */
[----:B------:R-:W-:Y:S07]  /*1c70*/  @P2 BRA `(.L_x_29) ;  /* 0xfffffff800f82947 */ /* 0x000fee000383ffff */
.L_x_22:
[----:B------:R-:W3:Y:S02]  /*1c80*/  LDC R0, c[0x0][0x28c] ;  /* 0x0000a300ff007b82 */ /* 0x000ee40000000800 */
[----:B---3--:R-:W-:-:S13]  /*1c90*/  ISETP.GE.AND P1, PT, R0, 0x1, PT ;  /* 0x000000010000780c */ /* 0x008fda0003f26270 */
[----:B------:R-:W-:Y:S05]  /*1ca0*/  @!P1 BRA `(.L_x_30) ;  /* 0x0000000000409947 */ /* 0x000fea0003800000 */
[----:B------:R-:W-:Y:S05]  /*1cb0*/  @!P0 BRA `(.L_x_31) ;  /* 0x0000000000048947 */ /* 0x000fea0003800000 */
[----:B------:R-:W-:Y:S01]  /*1cc0*/  BPT.TRAP 0x1 ;  /* 0x000000040000795c */ /* 0x000fe20000300000 */
.L_x_31:
[----:B------:R-:W-:Y:S01]  /*1cd0*/  ISETP.NE.AND P0, PT, R23, RZ, PT ;  /* 0x000000ff1700720c */ /* 0x000fe20003f05270 */
[----:B------:R-:W-:-:S12]  /*1ce0*/  UISETP.LT.AND UP1, UPT, UR40, 0x1, UPT ;  /* 0x000000012800788c */ /* 0x000fd8000bf21270 */
[----:B------:R-:W-:-:S05]  /*1cf0*/  VOTEU.ANY UP0, P0 ;  /* 0x00000000003f7886 */ /* 0x000fca0000000100 */
[----:B------:R-:W-:-:S04]  /*1d00*/  @UP0 USEL UR4, UR40, 0x1, UP1 ;  /* 0x0000000128040887 */ /* 0x000fc80008800000 */
[----:B------:R-:W-:-:S06]  /*1d10*/  @UP0 UIADD3 UR4, UR39, UR40, -UR4 ;  /* 0x0000002827040290 */ /* 0x000fcc000fffe804 */
[----:B------:R-:W-:-:S04]  /*1d20*/  IMAD.U32 R0, RZ, RZ, UR4 ;  /* 0x00000004ff007e24 */ /* 0x000fc8000f8e00ff */
[----:B------:R-:W-:-:S05]  /*1d30*/  @P0 IMAD.SHL.U32 R0, R0, 0x8, RZ ;  /* 0x0000000800000824 */ /* 0x000fca00078e00ff */
[----:B------:R-:W-:-:S04]  /*1d40*/  @P0 LOP3.LUT R0, R0, 0x18, RZ, 0xc0, !PT ;  /* 0x0000001800000812 */ /* 0x000fc800078ec0ff */
[----:B------:R-:W-:-:S04]  /*1d50*/  @P0 IADD3 R3, R6, 0x20, R0 ;  /* 0x0000002006030810 */ /* 0x000fc80007ffe000 */
[----:B------:R-:W-:-:S04]  /*1d60*/  @P0 PRMT R3, R152, 0x654, R3 ;  /* 0x0000065498030816 */ /* 0x000fc80000000003 */
[----:B------:R3:W-:Y:S01]  /*1d70*/  @P0 SYNCS.ARRIVE.TRANS64.RED.A1T0 RZ, [R3+URZ], RZ ;  /* 0x000000ff03ff09a7 */ /* 0x0007e2000810043f */
[----:B------:R-:W-:-:S13]  /*1d80*/  ISETP.GT.U32.AND P0, PT, R19, 0x1, PT ;  /* 0x000000011300780c */ /* 0x000fda0003f04070 */
[----:B---3--:R-:W-:Y:S05]  /*1d90*/  @P0 BRA `(.L_x_30) ;  /* 0x0000000000040947 */ /* 0x008fea0003800000 */
[----:B------:R-:W-:Y:S01]  /*1da0*/  BPT.TRAP 0x1 ;  /* 0x000000040000795c */ /* 0x000fe20000300000 */
.L_x_30:
[----:B------:R-:W3:Y:S01]  /*1db0*/  LDC R9, c[0x0][0x288] ;  /* 0x0000a200ff097b82 */ /* 0x000ee20000000800 */
[--C-:B------:R-:W-:Y:S01]  /*1dc0*/  SHF.R.U32.HI R0, RZ, 0x2, R18.reuse ;  /* 0x00000002ff007819 */ /* 0x100fe20000011612 */
[----:B------:R-:W-:Y:S01]  /*1dd0*/  UIADD3 UR39, UR40, UR39, URZ ;  /* 0x0000002728277290 */ /* 0x000fe2000fffe03f */
[----:B01----:R-:W-:Y:S01]  /*1de0*/  SHF.R.U32.HI R5, RZ, 0x7, R18 ;  /* 0x00000007ff057819 */ /* 0x003fe20000011612 */
[----:B------:R-:W-:Y:S01]  /*1df0*/  ULDC UR8, c[0x0][0x284] ;  /* 0x0000a10000087ab9 */ /* 0x000fe20000000800 */
[----:B------:R-:W-:Y:S01]  /*1e00*/  LOP3.LUT R4, R18, 0x60, RZ, 0xc0, !PT ;  /* 0x0000006012047812 */ /* 0x000fe200078ec0ff */
[----:B------:R-:W-:Y:S01]  /*1e10*/  USHF.R.U32.HI UR4, URZ, 0x2, UR39 ;  /* 0x000000023f047899 */ /* 0x000fe20008011627 */
[----:B------:R-:W-:Y:S01]  /*1e20*/  LOP3.LUT R3, R0, 0x7, RZ, 0xc0, !PT ;  /* 0x0000000700037812 */ /* 0x000fe200078ec0ff */
[----:B------:R-:W-:Y:S01]  /*1e30*/  UISETP.GT.U32.AND UP1, UPT, UR39, 0x3, UPT ;  /* 0x000000032700788c */ /* 0x000fe2000bf24070 */
[----:B------:R-:W-:Y:S01]  /*1e40*/  LOP3.LUT R0, R5, 0x1, RZ, 0xc0, !PT ;  /* 0x0000000105007812 */ /* 0x000fe200078ec0ff */
[----:B------:R-:W-:Y:S01]  /*1e50*/  ULOP3.LUT UR4, UR4, 0x1, URZ, 0xc0, !UPT ;  /* 0x0000000104047892 */ /* 0x000fe2000f8ec03f */
[----:B------:R-:W-:Y:S01]  /*1e60*/  SHF.R.U32.HI R6, RZ, 0x1, R4 ;  /* 0x00000001ff067819 */ /* 0x000fe20000011604 */
[----:B------:R-:W-:Y:S01]  /*1e70*/  IMAD.SHL.U32 R4, R18, 0x2, RZ ;  /* 0x0000000212047824 */ /* 0x000fe200078e00ff */
[----:B------:R-:W-:Y:S01]  /*1e80*/  SHF.R.S32.HI R14, RZ, 0x1f, R22 ;  /* 0x0000001fff0e7819 */ /* 0x000fe20000011416 */
[----:B------:R-:W-:Y:S01]  /*1e90*/  IMAD.SHL.U32 R8, R0, 0x40, RZ ;  /* 0x0000004000087824 */ /* 0x000fe200078e00ff */
[--C-:B------:R-:W-:Y:S01]  /*1ea0*/  IADD3 R5, RZ, -R6, -R3.reuse ;  /* 0x80000006ff057210 */ /* 0x100fe20007ffe803 */
[----:B------:R-:W-:Y:S01]  /*1eb0*/  UISETP.NE.U32.AND UP0, UPT, UR4, 0x1, UPT ;  /* 0x000000010400788c */ /* 0x000fe2000bf05070 */
[----:B------:R-:W-:Y:S01]  /*1ec0*/  LOP3.LUT R4, R4, 0x6, RZ, 0xc0, !PT ;  /* 0x0000000604047812 */ /* 0x000fe200078ec0ff */
[----:B------:R-:W-:Y:S01]  /*1ed0*/  ULDC.64 UR6, c[0x0][0x5d0] ;  /* 0x0001740000067ab9 */ /* 0x000fe20000000a00 */
[----:B------:R-:W-:Y:S01]  /*1ee0*/  LOP3.LUT R3, R8, 0x40, R3, 0xe2, !PT ;  /* 0x0000004008037812 */ /* 0x000fe200078ee203 */
[----:B------:R-:W-:Y:S01]  /*1ef0*/  IMAD R7, R0, -0x40, R5 ;  /* 0xffffffc000077824 */ /* 0x000fe200078e0205 */
[----:B------:R-:W-:Y:S01]  /*1f00*/  LOP3.LUT R0, R18, 0x3, RZ, 0xc0, !PT ;  /* 0x0000000312007812 */ /* 0x000fe200078ec0ff */
[----:B------:R-:W-:Y:S01]  /*1f10*/  UISETP.LT.U32.AND UP1, UPT, UR40, 0x4, UP1 ;  /* 0x000000042800788c */ /* 0x000fe20008f21070 */
[----:B------:R-:W-:Y:S01]  /*1f20*/  PRMT R8, R4, 0x6540, R153 ;  /* 0x0000654004087816 */ /* 0x000fe20000000099 */
[----:B------:R-:W-:Y:S01]  /*1f30*/  IMAD.SHL.U32 R153, R153, 0x100, RZ ;  /* 0x0000010099997824 */ /* 0x000fe200078e00ff */
[----:B------:R-:W-:Y:S01]  /*1f40*/  UISETP.GT.U32.AND UP0, UPT, UR40, 0x3, !UP0 ;  /* 0x000000032800788c */ /* 0x000fe2000c704070 */
[----:B---3--:R-:W-:Y:S01]  /*1f50*/  IMAD R12, R0, -0x2, R9 ;  /* 0xfffffffe000c7824 */ /* 0x008fe200078e0209 */
[----:B------:R-:W-:Y:S01]  /*1f60*/  USEL UR5, URZ, 0x1, !UP1 ;  /* 0x000000013f057887 */ /* 0x000fe2000c800000 */
[----:B------:R-:W-:Y:S01]  /*1f70*/  IMAD.SHL.U32 R0, R154, 0x80, RZ ;  /* 0x000000809a007824 */ /* 0x000fe200078e00ff */
[----:B------:R-:W-:Y:S01]  /*1f80*/  ISETP.GE.AND P0, PT, R153, R9, PT ;  /* 0x000000099900720c */ /* 0x000fe20003f06270 */
[----:B------:R-:W-:Y:S01]  /*1f90*/  IMAD R5, R14, UR6, RZ ;  /* 0x000000060e057c24 */ /* 0x000fe2000f8e02ff */
[----:B------:R-:W-:Y:S01]  /*1fa0*/  SHF.R.S32.HI R9, RZ, 0x1f, R8 ;  /* 0x0000001fff097819 */ /* 0x000fe20000011408 */
[----:B------:R-:W-:Y:S01]  /*1fb0*/  USEL UR4, URZ, 0x1, !UP0 ;  /* 0x000000013f047887 */ /* 0x000fe2000c000000 */
[----:B------:R-:W-:Y:S01]  /*1fc0*/  ISETP.GE.OR P0, PT, R0, UR8, P0 ;  /* 0x0000000800007c0c */ /* 0x000fe20008706670 */
[----:B------:R-:W-:Y:S01]  /*1fd0*/  IMAD.WIDE R10, R154, 0x80, RZ ;  /* 0x000000809a0a7825 */ /* 0x000fe200078e02ff */
[----:B------:R-:W-:Y:S01]  /*1fe0*/  ULOP3.LUT UR39, UR39, 0x3, URZ, 0xc0, !UPT ;  /* 0x0000000327277892 */ /* 0x000fe2000f8ec03f */
[----:B------:R-:W-:Y:S01]  /*1ff0*/  IADD3 R162, -R0, UR8, R7 ;  /* 0x0000000800a27c10 */ /* 0x000fe2000fffe107 */
[----:B------:R-:W-:Y:S01]  /*2000*/  ULOP3.LUT UR38, UR4, UR38, UR5, 0x96, !UPT ;  /* 0x0000002604267292 */ /* 0x000fe2000f8e9605 */
[----:B------:R-:W-:Y:S01]  /*2010*/  IMAD R13, R22, UR7, R5 ;  /* 0x00000007160d7c24 */ /* 0x000fe2000f8e0205 */
[----:B------:R-:W-:Y:S01]  /*2020*/  LOP3.LUT R163, R10, R3, R6, 0xfe, !PT ;  /* 0x000000030aa37212 */ /* 0x000fe200078efe06 */
[----:B------:R-:W-:-:S04]  /*2030*/  IMAD.WIDE.U32 R4, R22, UR6, R8 ;  /* 0x0000000616047c25 */ /* 0x000fc8000f8e0008 */
[----:B------:R-:W-:Y:S02]  /*2040*/  IMAD.IADD R5, R5, 0x1, R13 ;  /* 0x0000000105057824 */ /* 0x000fe400078e020d */
[----:B------:R-:W-:Y:S02]  /*2050*/  IMAD.IADD R0, R12, 0x1, -R153 ;  /* 0x000000010c007824 */ /* 0x000fe400078e0a99 */
[----:B------:R-:W-:Y:S01]  /*2060*/  IMAD.MOV.U32 R154, RZ, RZ, -0x1 ;  /* 0xffffffffff9a7424 */ /* 0x000fe200078e00ff */
[----:B------:R-:W-:Y:S06]  /*2070*/  @P0 BRA `(.L_x_32) ;  /* 0x0000006000a00947 */ /* 0x000fec0003800000 */
[----:B------:R-:W0:Y:S01]  /*2080*/  LDC.64 R12, c[0x0][0x5c8] ;  /* 0x00017200ff0c7b82 */ /* 0x000e220000000a00 */
[----:B------:R-:W-:Y:S01]  /*2090*/  ULDC.64 UR4, c[0x0][0x5c0] ;  /* 0x0001700000047ab9 */ /* 0x000fe20000000a00 */
[----:B------:R-:W-:Y:S01]  /*20a0*/  BSSY B0, `(.L_x_32) ;  /* 0x0000625000007945 */ /* 0x000fe20003800000 */
[-C--:B0-----:R-:W-:Y:S02]  /*20b0*/  IMAD R6, R11, R12.reuse, RZ ;  /* 0x0000000c0b067224 */ /* 0x081fe400078e02ff */
[----:B------:R-:W-:-:S04]  /*20c0*/  IMAD.WIDE.U32 R4, R163, R12, R4 ;  /* 0x0000000ca3047225 */ /* 0x000fc800078e0004 */
[----:B------:R-:W-:Y:S01]  /*20d0*/  IMAD R3, R163, R13, R6 ;  /* 0x0000000da3037224 */ /* 0x000fe200078e0206 */
[----:B------:R-:W-:-:S03]  /*20e0*/  IADD3 R4, P0, R4, UR4, RZ ;  /* 0x0000000404047c10 */ /* 0x000fc6000ff1e0ff */
[----:B------:R-:W-:Y:S01]  /*20f0*/  IMAD.IADD R3, R5, 0x1, R3 ;  /* 0x0000000105037824 */ /* 0x000fe200078e0203 */
[----:B------:R-:W-:-:S04]  /*2100*/  LEA R6, P1, R12, R4, 0x3 ;  /* 0x000000040c067211 */ /* 0x000fc800078218ff */
[----:B------:R-:W-:Y:S02]  /*2110*/  IADD3.X R5, R3, UR5, RZ, P0, !PT ;  /* 0x0000000503057c10 */ /* 0x000fe400087fe4ff */
[----:B-----5:R-:W-:Y:S02]  /*2120*/  ISETP.NE.AND P0, PT, R156, RZ, PT ;  /* 0x000000ff9c00720c */ /* 0x020fe40003f05270 */
[----:B------:R-:W-:-:S11]  /*2130*/  LEA.HI.X R7, R12, R5, R13, 0x3, P1 ;  /* 0x000000050c077211 */ /* 0x000fd600008f1c0d */
[----:B------:R-:W-:Y:S05]  /*2140*/  @!P0 BRA `(.L_x_33) ;  /* 0x0000004800608947 */ /* 0x000fea0003800000 */
[----:B------:R-:W0:Y:S01]  /*2150*/  LDC.64 R158, c[0x0][0x5b0] ;  /* 0x00016c00ff9e7b82 */ /* 0x000e220000000a00 */
[----:B------:R-:W-:Y:S01]  /*2160*/  ULDC.64 UR4, c[0x0][0x5b8] ;  /* 0x00016e0000047ab9 */ /* 0x000fe20000000a00 */
[----:B------:R-:W-:Y:S01]  /*2170*/  ISETP.GE.AND P1, PT, R162, 0x1, PT ;  /* 0x00000001a200780c */ /* 0x000fe20003f26270 */
[----:B------:R-:W-:Y:S01]  /*2180*/  IMAD R3, R14, UR4, RZ ;  /* 0x000000040e037c24 */ /* 0x000fe2000f8e02ff */
[----:B------:R-:W-:Y:S01]  /*2190*/  BSSY B1, `(.L_x_34) ;  /* 0x000000e000017945 */ /* 0x000fe20003800000 */
[----:B------:R-:W-:Y:S01]  /*21a0*/  IMAD.WIDE.U32 R20, R22, UR4, R8 ;  /* 0x0000000416147c25 */ /* 0x000fe2000f8e0008 */
[----:B------:R-:W-:Y:S02]  /*21b0*/  ISETP.LT.OR P5, PT, R0, 0x1, !P1 ;  /* 0x000000010000780c */ /* 0x000fe40004fa1670 */
[----:B------:R-:W1:Y:S01]  /*21c0*/  LDC.64 R160, c[0x0][0x5a8] ;  /* 0x00016a00ffa07b82 */ /* 0x000e620000000a00 */
[----:B------:R-:W-:Y:S02]  /*21d0*/  IMAD R3, R22, UR5, R3 ;  /* 0x0000000516037c24 */ /* 0x000fe4000f8e0203 */
[----:B------:R-:W-:-:S02]  /*21e0*/  IMAD.MOV.U32 R14, RZ, RZ, R20 ;  /* 0x000000ffff0e7224 */ /* 0x000fc400078e0014 */
[----:B------:R-:W-:Y:S02]  /*21f0*/  IMAD.IADD R15, R21, 0x1, R3 ;  /* 0x00000001150f7824 */ /* 0x000fe400078e0203 */
[-C--:B0-----:R-:W-:Y:S02]  /*2200*/  IMAD R10, R11, R158.reuse, RZ ;  /* 0x0000009e0b0a7224 */ /* 0x081fe400078e02ff */
[----:B------:R-:W-:-:S04]  /*2210*/  IMAD.WIDE.U32 R8, R163, R158, R14 ;  /* 0x0000009ea3087225 */ /* 0x000fc800078e000e */
[----:B------:R-:W-:Y:S01]  /*2220*/  IMAD R13, R163, R159, R10 ;  /* 0x0000009fa30d7224 */ /* 0x000fe200078e020a */
[----:B-1----:R-:W-:-:S04]  /*2230*/  IADD3 R8, P0, R8, R160, RZ ;  /* 0x000000a008087210 */ /* 0x002fc80007f1e0ff */
[----:B------:R-:W-:Y:S01]  /*2240*/  IADD3.X R9, R161, R9, R13, P0, !PT ;  /* 0x00000009a1097210 */ /* 0x000fe200007fe40d */
[----:B------:R-:W-:Y:S08]  /*2250*/  @P5 BRA `(.L_x_35) ;  /* 0x0000000000045947 */ /* 0x000ff00003800000 */
[----:B--2---:R0:W5:Y:S02]  /*2260*/  LDG.E.U8 R157, desc[UR36][R8.64] ;  /* 0x00000024089d7981 */ /* 0x004164000c1e1100 */
.L_x_35:
[----:B------:R-:W-:Y:S05]  /*2270*/  BSYNC B1 ;  /* 0x0000000000017941 */ /* 0x000fea0003800000 */
.L_x_34:
[----:B-----5:R-:W-:Y:S01]  /*2280*/  LOP3.LUT R3, R157, 0xffff, RZ, 0xc0, !PT ;  /* 0x0000ffff9d037812 */ /* 0x020fe200078ec0ff */
[----:B------:R-:W-:Y:S01]  /*2290*/  IMAD.SHL.U32 R10, R158, 0x8, RZ ;  /* 0x000000089e0a7824 */ /* 0x000fe200078e00ff */
[----:B------:R-:W-:Y:S01]  /*22a0*/  ISETP.LT.OR P2, PT, R0, 0x2, !P1 ;  /* 0x000000020000780c */ /* 0x000fe20004f41670 */
[----:B------:R-:W-:Y:S01]  /*22b0*/  BSSY B1, `(.L_x_36) ;  /* 0x000000e000017945 */ /* 0x000fe20003800000 */
[----:B------:R-:W-:Y:S02]  /*22c0*/  PRMT R3, R3, 0x8880, RZ ;  /* 0x0000888003037816 */ /* 0x000fe400000000ff */
[----:B------:R-:W-:Y:S02]  /*22d0*/  SHF.L.U64.HI R11, R158, 0x3, R159 ;  /* 0x000000039e0b7819 */ /* 0x000fe4000001029f */
[----:B------:R-:W-:Y:S01]  /*22e0*/  ISETP.GE.AND P0, PT, R162, 0x9, PT ;  /* 0x00000009a200780c */ /* 0x000fe20003f06270 */
[----:B------:R-:W-:Y:S02]  /*22f0*/  IMAD R12, R3, R156, RZ ;  /* 0x0000009c030c7224 */ /* 0x000fe400078e02ff */
[----:B------:R-:W-:-:S04]  /*2300*/  IMAD.WIDE.U32 R10, R163, R158, R10 ;  /* 0x0000009ea30a7225 */ /* 0x000fc800078e000a */
[----:B------:R-:W-:Y:S01]  /*2310*/  @!P5 IMAD R3, R24, R155, R12 ;  /* 0x0000009b1803d224 */ /* 0x000fe200078e020c */
[----:B------:R-:W-:Y:S01]  /*2320*/  IADD3 R10, P3, P4, R20, R160, R10 ;  /* 0x000000a0140a7210 */ /* 0x000fe20007c7e00a */
[----:B------:R-:W-:-:S03]  /*2330*/  IMAD.IADD R13, R13, 0x1, R11 ;  /* 0x000000010d0d7824 */ /* 0x000fc600078e020b */
[----:B------:R1:W-:Y:S01]  /*2340*/  @!P5 STG.E.U8 desc[UR36][R4.64], R3 ;  /* 0x000000030400d986 */ /* 0x0003e2000c101124 */
[----:B------:R-:W-:Y:S08]  /*2350*/  @P2 BRA `(.L_x_37) ;  /* 0x00000000000c2947 */ /* 0x000ff00003800000 */
[----:B--2---:R-:W1:Y:S02]  /*2360*/  LDG.E.U8 R157, desc[UR36][R8.64+0x1] ;  /* 0x00000124089d7981 */ /* 0x004e64000c1e1100 */
[----:B-1----:R-:W-:-:S05]  /*2370*/  PRMT R3, R157, 0x8880, RZ ;  /* 0x000088809d037816 */ /* 0x002fca00000000ff */
[----:B------:R-:W-:-:S07]  /*2380*/  IMAD R12, R3, R156, RZ ;  /* 0x0000009c030c7224 */ /* 0x000fce00078e02ff */
.L_x_37:
[----:B------:R-:W-:Y:S05]  /*2390*/  BSYNC B1 ;  /* 0x0000000000017941 */ /* 0x000fea0003800000 */
.L_x_36:
[C---:B------:R-:W-:Y:S01]  /*23a0*/  ISETP.LT.OR P5, PT, R0.reuse, 0x1, !P0 ;  /* 0x000000010000780c */ /* 0x040fe200047a1670 */
[----:B------:R-:W-:Y:S01]  /*23b0*/  @!P2 IMAD R25, R25, R155, R12 ;  /* 0x0000009b1919a224 */ /* 0x000fe200078e020c */
[----:B------:R-:W-:Y:S01]  /*23c0*/  BSSY B1, `(.L_x_38) ;  /* 0x000000a000017945 */ /* 0x000fe20003800000 */
[----:B------:R-:W-:Y:S02]  /*23d0*/  IADD3.X R11, R15, R161, R13, P3, P4 ;  /* 0x000000a10f0b7210 */ /* 0x000fe40001fe840d */
[C---:B------:R-:W-:Y:S01]  /*23e0*/  ISETP.LT.OR P3, PT, R0.reuse, 0x2, !P0 ;  /* 0x000000020000780c */ /* 0x040fe20004761670 */
[----:B------:R3:W-:Y:S01]  /*23f0*/  @!P2 STG.E.U8 desc[UR36][R4.64+0x1], R25 ;  /* 0x000001190400a986 */ /* 0x0007e2000c101124 */
[C---:B------:R-:W-:Y:S02]  /*2400*/  ISETP.LT.OR P4, PT, R0.reuse, 0x9, !P1 ;  /* 0x000000090000780c */ /* 0x040fe40004f81670 */
[----:B------:R-:W-:-:S04]  /*2410*/  ISETP.LT.OR P2, PT, R0, 0xa, !P1 ;  /* 0x0000000a0000780c */ /* 0x000fc80004f41670 */
[----:B------:R-:W-:Y:S09]  /*2420*/  @P5 BRA `(.L_x_39) ;  /* 0x00000000000c5947 */ /* 0x000ff20003800000 */
[----:B--2---:R-:W1:Y:S02]  /*2430*/  LDG.E.U8 R157, desc[UR36][R10.64] ;  /* 0x000000240a9d7981 */ /* 0x004e64000c1e1100 */
[----:B-1----:R-:W-:-:S05]  /*2440*/  PRMT R3, R157, 0x8880, RZ ;  /* 0x000088809d037816 */ /* 0x002fca00000000ff */
[----:B------:R-:W-:-:S07]  /*2450*/  IMAD R12, R3, R156, RZ ;  /* 0x0000009c030c7224 */ /* 0x000fce00078e02ff */
.L_x_39:
[----:B------:R-:W-:Y:S05]  /*2460*/  BSYNC B1 ;  /* 0x0000000000017941 */ /* 0x000fea0003800000 */
.L_x_38:
[----:B-1----:R-:W-:Y:S01]  /*2470*/  @!P5 IMAD R3, R26, R155, R12 ;  /* 0x0000009b1a03d224 */ /* 0x002fe200078e020c */
[----:B------:R-:W-:Y:S04]  /*2480*/  BSSY B1, `(.L_x_40) ;  /* 0x0000006000017945 */ /* 0x000fe80003800000 */
[----:B------:R1:W-:Y:S01]  /*2490*/  @!P5 STG.E.U8 desc[UR36][R6.64], R3 ;  /* 0x000000030600d986 */ /* 0x0003e2000c101124 */
[----:B------:R-:W-:Y:S05]  /*24a0*/  @P3 BRA `(.L_x_41) ;  /* 0x00000000000c3947 */ /* 0x000fea0003800000 */
[----:B--2---:R-:W1:Y:S02]  /*24b0*/  LDG.E.U8 R157, desc[UR36][R10.64+0x1] ;  /* 0x000001240a9d7981 */ /* 0x004e64000c1e1100 */
[----:B-1----:R-:W-:-:S05]  /*24c0*/  PRMT R3, R157, 0x8880, RZ ;  /* 0x000088809d037816 */ /* 0x002fca00000000ff */
[----:B------:R-:W-:-:S07]  /*24d0*/  IMAD R12, R3, R156, RZ ;  /* 0x0000009c030c7224 */ /* 0x000fce00078e02ff */
.L_x_41:
[----:B------:R-:W-:Y:S05]  /*24e0*/  BSYNC B1 ;  /* 0x0000000000017941 */ /* 0x000fea0003800000 */
.L_x_40:
[----:B------:R-:W-:Y:S01]  /*24f0*/  @!P3 IMAD R27, R27, R155, R12 ;  /* 0x0000009b1b1bb224 */ /* 0x000fe200078e020c */
[----:B------:R-:W-:Y:S04]  /*2500*/  BSSY B1, `(.L_x_42) ;  /* 0x0000006000017945 */ /* 0x000fe80003800000 */
[----:B------:R4:W-:Y:S01]  /*2510*/  @!P3 STG.E.U8 desc[UR36][R6.64+0x1], R27 ;  /* 0x0000011b0600b986 */ /* 0x0009e2000c101124 */
[----:B------:R-:W-:Y:S05]  /*2520*/  @P4 BRA `(.L_x_43) ;  /* 0x00000000000c4947 */ /* 0x000fea0003800000 */
[----:B--2---:R-:W1:Y:S02]  /*2530*/  LDG.E.U8 R157, desc[UR36][R8.64+0x8] ;  /* 0x00000824089d7981 */ /* 0x004e64000c1e1100 */
[----:B-1----:R-:W-:-:S05]  /*2540*/  PRMT R3, R157, 0x8880, RZ ;  /* 0x000088809d037816 */ /* 0x002fca00000000ff */
[----:B------:R-:W-:-:S07]  /*2550*/  IMAD R12, R3, R156, RZ ;  /* 0x0000009c030c7224 */ /* 0x000fce00078e02ff */
.L_x_43:
[----:B------:R-:W-:Y:S05]  /*2560*/  BSYNC B1 ;  /* 0x0000000000017941 */ /* 0x000fea0003800000 */
.L_x_42:
[----:B-1----:R-:W-:Y:S01]  /*2570*/  @!P4 IMAD R3, R28, R155, R12 ;  /* 0x0000009b1c03c224 */ /* 0x002fe200078e020c */
[----:B------:R-:W-:Y:S04]  /*2580*/  BSSY B1, `(.L_x_44) ;  /* 0x0000006000017945 */ /* 0x000fe80003800000 */
[----:B------:R1:W-:Y:S01]  /*2590*/  @!P4 STG.E.U8 desc[UR36][R4.64+0x8], R3 ;  /* 0x000008030400c986 */ /* 0x0003e2000c101124 */
[----:B------:R-:W-:Y:S05]  /*25a0*/  @P2 BRA `(.L_x_45) ;  /* 0x00000000000c2947 */ /* 0x000fea0003800000 */
[----:B--2---:R-:W1:Y:S02]  /*25b0*/  LDG.E.U8 R157, desc[UR36][R8.64+0x9] ;  /* 0x00000924089d7981 */ /* 0x004e64000c1e1100 */
[----:B-1----:R-:W-:-:S05]  /*25c0*/  PRMT R3, R157, 0x8880, RZ ;  /* 0x000088809d037816 */ /* 0x002fca00000000ff */
[----:B------:R-:W-:-:S07]  /*25d0*/  IMAD R12, R3, R156, RZ ;  /* 0x0000009c030c7224 */ /* 0x000fce00078e02ff */
.L_x_45:
[----:B------:R-:W-:Y:S05]  /*25e0*/  BSYNC B1 ;  /* 0x0000000000017941 */ /* 0x000fea0003800000 */
.L_x_44:
[C---:B------:R-:W-:Y:S01]  /*25f0*/  ISETP.LT.OR P4, PT, R0.reuse, 0x9, !P0 ;  /* 0x000000090000780c */ /* 0x040fe20004781670 */
[----:B------:R-:W-:Y:S01]  /*2600*/  @!P2 IMAD R29, R29, R155, R12 ;  /* 0x0000009b1d1da224 */ /* 0x000fe200078e020c */
[----:B------:R-:W-:Y:S01]  /*2610*/  BSSY B1, `(.L_x_46) ;  /* 0x0000009000017945 */ /* 0x000fe20003800000 */
[C---:B------:R-:W-:Y:S02]  /*2620*/  ISETP.LT.OR P3, PT, R0.reuse, 0xa, !P0 ;  /* 0x0000000a0000780c */ /* 0x040fe40004761670 */
[C---:B------:R-:W-:Y:S01]  /*2630*/  ISETP.LT.OR P5, PT, R0.reuse, 0x11, !P1 ;  /* 0x000000110000780c */ /* 0x040fe20004fa1670 */
[----:B------:R0:W-:Y:S01]  /*2640*/  @!P2 STG.E.U8 desc[UR36][R4.64+0x9], R29 ;  /* 0x0000091d0400a986 */ /* 0x0001e2000c101124 */
[----:B------:R-:W-:-:S06]  /*2650*/  ISETP.LT.OR P2, PT, R0, 0x12, !P1 ;  /* 0x000000120000780c */ /* 0x000fcc0004f41670 */
[----:B------:R-:W-:Y:S07]  /*2660*/  @P4 BRA `(.L_x_47) ;  /* 0x00000000000c4947 */ /* 0x000fee0003800000 */
[----:B--2---:R-:W1:Y:S02]  /*2670*/  LDG.E.U8 R157, desc[UR36][R10.64+0x8] ;  /* 0x000008240a9d7981 */ /* 0x004e64000c1e1100 */
[----:B-1----:R-:W-:-:S05]  /*2680*/  PRMT R3, R157, 0x8880, RZ ;  /* 0x000088809d037816 */ /* 0x002fca00000000ff */
[----:B------:R-:W-:-:S07]  /*2690*/  IMAD R12, R3, R156, RZ ;  /* 0x0000009c030c7224 */ /* 0x000fce00078e02ff */
.L_x_47:
[----:B------:R-:W-:Y:S05]  /*26a0*/  BSYNC B1 ;  /* 0x0000000000017941 */ /* 0x000fea0003800000 */
.L_x_46:
[----:B-1----:R-:W-:Y:S01]  /*26b0*/  @!P4 IMAD R3, R30, R155, R12 ;  /* 0x0000009b1e03c224 */ /* 0x002fe200078e020c */
[----:B------:R-:W-:Y:S04]  /*26c0*/  BSSY B1, `(.L_x_48) ;  /* 0x0000006000017945 */ /* 0x000fe80003800000 */
[----:B------:R1:W-:Y:S01]  /*26d0*/  @!P4 STG.E.U8 desc[UR36][R6.64+0x8], R3 ;  /* 0x000008030600c986 */ /* 0x0003e2000c101124 */
[----:B------:R-:W-:Y:S05]  /*26e0*/  @P3 BRA `(.L_x_49) ;  /* 0x00000000000c3947 */ /* 0x000fea0003800000 */
[----:B--2---:R-:W1:Y:S02]  /*26f0*/  LDG.E.U8 R157, desc[UR36][R10.64+0x9] ;  /* 0x000009240a9d7981 */ /* 0x004e64000c1e1100 */
[----:B-1----:R-:W-:-:S05]  /*2700*/  PRMT R3, R157, 0x8880, RZ ;  /* 0x000088809d037816 */ /* 0x002fca00000000ff */
[----:B------:R-:W-:-:S07]  /*2710*/  IMAD R12, R3, R156, RZ ;  /* 0x0000009c030c7224 */ /* 0x000fce00078e02ff */
.L_x_49:
[----:B------:R-:W-:Y:S05]  /*2720*/  BSYNC B1 ;  /* 0x0000000000017941 */ /* 0x000fea0003800000 */
.L_x_48:
[----:B------:R-:W-:Y:S01]  /*2730*/  @!P3 IMAD R31, R31, R155, R12 ;  /* 0x0000009b1f1fb224 */ /* 0x000fe200078e020c */
[----:B------:R-:W-:Y:S04]  /*2740*/  BSSY B1, `(.L_x_50) ;  /* 0x0000006000017945 */ /* 0x000fe80003800000 */
[----:B------:R0:W-:Y:S01]  /*2750*/  @!P3 STG.E.U8 desc[UR36][R6.64+0x9], R31 ;  /* 0x0000091f0600b986 */ /* 0x0001e2000c101124 */
[----:B------:R-:W-:Y:S05]  /*2760*/  @P5 BRA `(.L_x_51) ;  /* 0x00000000000c5947 */ /* 0x000fea0003800000 */
[----:B--2---:R-:W1:Y:S02]  /*2770*/  LDG.E.U8 R157, desc[UR36][R8.64+0x10] ;  /* 0x00001024089d7981 */ /* 0x004e64000c1e1100 */
[----:B-1----:R-:W-:-:S05]  /*2780*/  PRMT R3, R157, 0x8880, RZ ;  /* 0x000088809d037816 */ /* 0x002fca00000000ff */
[----:B------:R-:W-:-:S07]  /*2790*/  IMAD R12, R3, R156, RZ ;  /* 0x0000009c030c7224 */ /* 0x000fce00078e02ff */
.L_x_51:
[----:B------:R-:W-:Y:S05]  /*27a0*/  BSYNC B1 ;  /* 0x0000000000017941 */ /* 0x000fea0003800000 */
.L_x_50:
[----:B-1----:R-:W-:Y:S01]  /*27b0*/  @!P5 IMAD R3, R32, R155, R12 ;  /* 0x0000009b2003d224 */ /* 0x002fe200078e020c */
[----:B------:R-:W-:Y:S04]  /*27c0*/  BSSY B1, `(.L_x_52) ;  /* 0x0000006000017945 */ /* 0x000fe80003800000 */
[----:B------:R1:W-:Y:S01]  /*27d0*/  @!P5 STG.E.U8 desc[UR36][R4.64+0x10], R3 ;  /* 0x000010030400d986 */ /* 0x0003e2000c101124 */
[----:B------:R-:W-:Y:S05]  /*27e0*/  @P2 BRA `(.L_x_53) ;  /* 0x00000000000c2947 */ /* 0x000fea0003800000 */
[----:B--2---:R-:W1:Y:S02]  /*27f0*/  LDG.E.U8 R157, desc[UR36][R8.64+0x11] ;  /* 0x00001124089d7981 */ /* 0x004e64000c1e1100 */
[----:B-1----:R-:W-:-:S05]  /*2800*/  PRMT R3, R157, 0x8880, RZ ;  /* 0x000088809d037816 */ /* 0x002fca00000000ff */
[----:B------:R-:W-:-:S07]  /*2810*/  IMAD R12, R3, R156, RZ ;  /* 0x0000009c030c7224 */ /* 0x000fce00078e02ff */
.L_x_53:
[----:B------:R-:W-:Y:S05]  /*2820*/  BSYNC B1 ;  /* 0x0000000000017941 */ /* 0x000fea0003800000 */
.L_x_52:
        /* <DEDUP_REMOVED lines=11> */
.L_x_55:
[----:B------:R-:W-:Y:S05]  /*28e0*/  BSYNC B1 ;  /* 0x0000000000017941 */ /* 0x000fea0003800000 */
.L_x_54:
[----:B-1----:R-:W-:Y:S01]  /*28f0*/  @!P4 IMAD R3, R34, R155, R12 ;  /* 0x0000009b2203c224 */ /* 0x002fe200078e020c */
[----:B------:R-:W-:Y:S04]  /*2900*/  BSSY B1, `(.L_x_56) ;  /* 0x0000006000017945 */ /* 0x000fe80003800000 */
[----:B------:R1:W-:Y:S01]  /*2910*/  @!P4 STG.E.U8 desc[UR36][R6.64+0x10], R3 ;  /* 0x000010030600c986 */ /* 0x0003e2000c101124 */
[----:B------:R-:W-:Y:S05]  /*2920*/  @P3 BRA `(.L_x_57) ;  /* 0x00000000000c3947 */ /* 0x000fea0003800000 */
[----:B--2---:R-:W1:Y:S02]  /*2930*/  LDG.E.U8 R157, desc[UR36][R10.64+0x11] ;  /* 0x000011240a9d7981 */ /* 0x004e64000c1e1100 */
[----:B-1----:R-:W-:-:S05]  /*2940*/  PRMT R3, R157, 0x8880, RZ ;  /* 0x000088809d037816 */ /* 0x002fca00000000ff */
[----:B------:R-:W-:-:S07]  /*2950*/  IMAD R12, R3, R156, RZ ;  /* 0x0000009c030c7224 */ /* 0x000fce00078e02ff */
.L_x_57:
[----:B------:R-:W-:Y:S05]  /*2960*/  BSYNC B1 ;  /* 0x0000000000017941 */ /* 0x000fea0003800000 */
.L_x_56:
[----:B------:R-:W-:Y:S01]  /*2970*/  @!P3 IMAD R35, R35, R155, R12 ;  /* 0x0000009b2323b224 */ /* 0x000fe200078e020c */
[----:B------:R-:W-:Y:S04]  /*2980*/  BSSY B1, `(.L_x_58) ;  /* 0x0000006000017945 */ /* 0x000fe80003800000 */
[----:B------:R0:W-:Y:S01]  /*2990*/  @!P3 STG.E.U8 desc[UR36][R6.64+0x11], R35 ;  /* 0x000011230600b986 */ /* 0x0001e2000c101124 */
[----:B------:R-:W-:Y:S05]  /*29a0*/  @P5 BRA `(.L_x_59) ;  /* 0x00000000000c5947 */ /* 0x000fea0003800000 */
[----:B--2---:R-:W1:Y:S02]  /*29b0*/  LDG.E.U8 R157, desc[UR36][R8.64+0x18] ;  /* 0x00001824089d7981 */ /* 0x004e64000c1e1100 */
[----:B-1----:R-:W-:-:S05]  /*29c0*/  PRMT R3, R157, 0x8880, RZ ;  /* 0x000088809d037816 */ /* 0x002fca00000000ff */
[----:B------:R-:W-:-:S07]  /*29d0*/  IMAD R12, R3, R156, RZ ;  /* 0x0000009c030c7224 */ /* 0x000fce00078e02ff */
.L_x_59:
[----:B------:R-:W-:Y:S05]  /*29e0*/  BSYNC B1 ;  /* 0x0000000000017941 */ /* 0x000fea0003800000 */
.L_x_58:
[----:B-1----:R-:W-:Y:S01]  /*29f0*/  @!P5 IMAD R3, R36, R155, R12 ;  /* 0x0000009b2403d224 */ /* 0x002fe200078e020c */
[----:B------:R-:W-:Y:S04]  /*2a00*/  BSSY B1, `(.L_x_60) ;  /* 0x0000006000017945 */ /* 0x000fe80003800000 */
[----:B------:R1:W-:Y:S01]  /*2a10*/  @!P5 STG.E.U8 desc[UR36][R4.64+0x18], R3 ;  /* 0x000018030400d986 */ /* 0x0003e2000c101124 */
[----:B------:R-:W-:Y:S05]  /*2a20*/  @P2 BRA `(.L_x_61) ;  /* 0x00000000000c2947 */ /* 0x000fea0003800000 */
[----:B--2---:R-:W1:Y:S02]  /*2a30*/  LDG.E.U8 R157, desc[UR36][R8.64+0x19] ;  /* 0x00001924089d7981 */ /* 0x004e64000c1e1100 */
[----:B-1----:R-:W-:-:S05]  /*2a40*/  PRMT R3, R157, 0x8880, RZ ;  /* 0x000088809d037816 */ /* 0x002fca00000000ff */
[----:B------:R-:W-:-:S07]  /*2a50*/  IMAD R12, R3, R156, RZ ;  /* 0x0000009c030c7224 */ /* 0x000fce00078e02ff */
.L_x_61:
[----:B------:R-:W-:Y:S05]  /*2a60*/  BSYNC B1 ;  /* 0x0000000000017941 */ /* 0x000fea0003800000 */
.L_x_60:
        /* <DEDUP_REMOVED lines=11> */
.L_x_63:
[----:B------:R-:W-:Y:S05]  /*2b20*/  BSYNC B1 ;  /* 0x0000000000017941 */ /* 0x000fea0003800000 */
.L_x_62:
[----:B-1----:R-:W-:Y:S01]  /*2b30*/  @!P4 IMAD R3, R38, R155, R12 ;  /* 0x0000009b2603c224 */ /* 0x002fe200078e020c */
[----:B------:R-:W-:Y:S04]  /*2b40*/  BSSY B1, `(.L_x_64) ;  /* 0x0000006000017945 */ /* 0x000fe80003800000 */
[----:B------:R1:W-:Y:S01]  /*2b50*/  @!P4 STG.E.U8 desc[UR36][R6.64+0x18], R3 ;  /* 0x000018030600c986 */ /* 0x0003e2000c101124 */
[----:B------:R-:W-:Y:S05]  /*2b60*/  @P3 BRA `(.L_x_65) ;  /* 0x00000000000c3947 */ /* 0x000fea0003800000 */
[----:B--2---:R-:W1:Y:S02]  /*2b70*/  LDG.E.U8 R157, desc[UR36][R10.64+0x19] ;  /* 0x000019240a9d7981 */ /* 0x004e64000c1e1100 */
[----:B-1----:R-:W-:-:S05]  /*2b80*/  PRMT R3, R157, 0x8880, RZ ;  /* 0x000088809d037816 */ /* 0x002fca00000000ff */
[----:B------:R-:W-:-:S07]  /*2b90*/  IMAD R12, R3, R156, RZ ;  /* 0x0000009c030c7224 */ /* 0x000fce00078e02ff */
.L_x_65:
[----:B------:R-:W-:Y:S05]  /*2ba0*/  BSYNC B1 ;  /* 0x0000000000017941 */ /* 0x000fea0003800000 */
.L_x_64:
[----:B------:R-:W-:Y:S01]  /*2bb0*/  @!P3 IMAD R39, R39, R155, R12 ;  /* 0x0000009b2727b224 */ /* 0x000fe200078e020c */
[----:B------:R-:W-:Y:S04]  /*2bc0*/  BSSY B1, `(.L_x_66) ;  /* 0x0000006000017945 */ /* 0x000fe80003800000 */
[----:B------:R0:W-:Y:S01]  /*2bd0*/  @!P3 STG.E.U8 desc[UR36][R6.64+0x19], R39 ;  /* 0x000019270600b986 */ /* 0x0001e2000c101124 */
[----:B------:R-:W-:Y:S05]  /*2be0*/  @P5 BRA `(.L_x_67) ;  /* 0x00000000000c5947 */ /* 0x000fea0003800000 */
[----:B--2---:R-:W1:Y:S02]  /*2bf0*/  LDG.E.U8 R157, desc[UR36][R8.64+0x20] ;  /* 0x00002024089d7981 */ /* 0x004e64000c1e1100 */
[----:B-1----:R-:W-:-:S05]  /*2c00*/  PRMT R3, R157, 0x8880, RZ ;  /* 0x000088809d037816 */ /* 0x002fca00000000ff */
[----:B------:R-:W-:-:S07]  /*2c10*/  IMAD R12, R3, R156, RZ ;  /* 0x0000009c030c7224 */ /* 0x000fce00078e02ff */
.L_x_67:
[----:B------:R-:W-:Y:S05]  /*2c20*/  BSYNC B1 ;  /* 0x0000000000017941 */ /* 0x000fea0003800000 */
.L_x_66:
[----:B-1----:R-:W-:Y:S01]  /*2c30*/  @!P5 IMAD R3, R40, R155, R12 ;  /* 0x0000009b2803d224 */ /* 0x002fe200078e020c */
[----:B------:R-:W-:Y:S04]  /*2c40*/  BSSY B1, `(.L_x_68) ;  /* 0x0000006000017945 */ /* 0x000fe80003800000 */
[----:B------:R1:W-:Y:S01]  /*2c50*/  @!P5 STG.E.U8 desc[UR36][R4.64+0x20], R3 ;  /* 0x000020030400d986 */ /* 0x0003e2000c101124 */
[----:B------:R-:W-:Y:S05]  /*2c60*/  @P2 BRA `(.L_x_69) ;  /* 0x00000000000c2947 */ /* 0x000fea0003800000 */
[----:B--2---:R-:W1:Y:S02]  /*2c70*/  LDG.E.U8 R157, desc[UR36][R8.64+0x21] ;  /* 0x00002124089d7981 */ /* 0x004e64000c1e1100 */
[----:B-1----:R-:W-:-:S05]  /*2c80*/  PRMT R3, R157, 0x8880, RZ ;  /* 0x000088809d037816 */ /* 0x002fca00000000ff */
[----:B------:R-:W-:-:S07]  /*2c90*/  IMAD R12, R3, R156, RZ ;  /* 0x0000009c030c7224 */ /* 0x000fce00078e02ff */
.L_x_69:
[----:B------:R-:W-:Y:S05]  /*2ca0*/  BSYNC B1 ;  /* 0x0000000000017941 */ /* 0x000fea0003800000 */
.L_x_68:
        /* <DEDUP_REMOVED lines=11> */
.L_x_71:
[----:B------:R-:W-:Y:S05]  /*2d60*/  BSYNC B1 ;  /* 0x0000000000017941 */ /* 0x000fea0003800000 */
.L_x_70:
[----:B-1----:R-:W-:Y:S01]  /*2d70*/  @!P4 IMAD R3, R42, R155, R12 ;  /* 0x0000009b2a03c224 */ /* 0x002fe200078e020c */
[----:B------:R-:W-:Y:S04]  /*2d80*/  BSSY B1, `(.L_x_72) ;  /* 0x0000006000017945 */ /* 0x000fe80003800000 */
[----:B------:R1:W-:Y:S01]  /*2d90*/  @!P4 STG.E.U8 desc[UR36][R6.64+0x20], R3 ;  /* 0x000020030600c986 */ /* 0x0003e2000c101124 */
[----:B------:R-:W-:Y:S05]  /*2da0*/  @P3 BRA `(.L_x_73) ;  /* 0x00000000000c3947 */ /* 0x000fea0003800000 */
[----:B--2---:R-:W1:Y:S02]  /*2db0*/  LDG.E.U8 R157, desc[UR36][R10.64+0x21] ;  /* 0x000021240a9d7981 */ /* 0x004e64000c1e1100 */
[----:B-1----:R-:W-:-:S05]  /*2dc0*/  PRMT R3, R157, 0x8880, RZ ;  /* 0x000088809d037816 */ /* 0x002fca00000000ff */
[----:B------:R-:W-:-:S07]  /*2dd0*/  IMAD R12, R3, R156, RZ ;  /* 0x0000009c030c7224 */ /* 0x000fce00078e02ff */
.L_x_73:
[----:B------:R-:W-:Y:S05]  /*2de0*/  BSYNC B1 ;  /* 0x0000000000017941 */ /* 0x000fea0003800000 */
.L_x_72:
[----:B------:R-:W-:Y:S01]  /*2df0*/  @!P3 IMAD R43, R43, R155, R12 ;  /* 0x0000009b2b2bb224 */ /* 0x000fe200078e020c */
[----:B------:R-:W-:Y:S04]  /*2e00*/  BSSY B1, `(.L_x_74) ;  /* 0x0000006000017945 */ /* 0x000fe80003800000 */
[----:B------:R0:W-:Y:S01]  /*2e10*/  @!P3 STG.E.U8 desc[UR36][R6.64+0x21], R43 ;  /* 0x0000212b0600b986 */ /* 0x0001e2000c101124 */
[----:B------:R-:W-:Y:S05]  /*2e20*/  @P5 BRA `(.L_x_75) ;  /* 0x00000000000c5947 */ /* 0x000fea0003800000 */
[----:B--2---:R-:W1:Y:S02]  /*2e30*/  LDG.E.U8 R157, desc[UR36][R8.64+0x28] ;  /* 0x00002824089d7981 */ /* 0x004e64000c1e1100 */
[----:B-1----:R-:W-:-:S05]  /*2e40*/  PRMT R3, R157, 0x8880, RZ ;  /* 0x000088809d037816 */ /* 0x002fca00000000ff */
[----:B------:R-:W-:-:S07]  /*2e50*/  IMAD R12, R3, R156, RZ ;  /* 0x0000009c030c7224 */ /* 0x000fce00078e02ff */
.L_x_75:
[----:B------:R-:W-:Y:S05]  /*2e60*/  BSYNC B1 ;  /* 0x0000000000017941 */ /* 0x000fea0003800000 */
.L_x_74:
[----:B-1----:R-:W-:Y:S01]  /*2e70*/  @!P5 IMAD R3, R44, R155, R12 ;  /* 0x0000009b2c03d224 */ /* 0x002fe200078e020c */
[----:B------:R-:W-:Y:S04]  /*2e80*/  BSSY B1, `(.L_x_76) ;  /* 0x0000006000017945 */ /* 0x000fe80003800000 */
[----:B------:R1:W-:Y:S01]  /*2e90*/  @!P5 STG.E.U8 desc[UR36][R4.64+0x28], R3 ;  /* 0x000028030400d986 */ /* 0x0003e2000c101124 */
[----:B------:R-:W-:Y:S05]  /*2ea0*/  @P2 BRA `(.L_x_77) ;  /* 0x00000000000c2947 */ /* 0x000fea0003800000 */
[----:B--2---:R-:W1:Y:S02]  /*2eb0*/  LDG.E.U8 R157, desc[UR36][R8.64+0x29] ;  /* 0x00002924089d7981 */ /* 0x004e64000c1e1100 */
[----:B-1----:R-:W-:-:S05]  /*2ec0*/  PRMT R3, R157, 0x8880, RZ ;  /* 0x000088809d037816 */ /* 0x002fca00000000ff */
[----:B------:R-:W-:-:S07]  /*2ed0*/  IMAD R12, R3, R156, RZ ;  /* 0x0000009c030c7224 */ /* 0x000fce00078e02ff */
.L_x_77:
[----:B------:R-:W-:Y:S05]  /*2ee0*/  BSYNC B1 ;  /* 0x0000000000017941 */ /* 0x000fea0003800000 */
.L_x_76:
        /* <DEDUP_REMOVED lines=11> */
.L_x_79:
[----:B------:R-:W-:Y:S05]  /*2fa0*/  BSYNC B1 ;  /* 0x0000000000017941 */ /* 0x000fea0003800000 */
.L_x_78:
[----:B-1----:R-:W-:Y:S01]  /*2fb0*/  @!P4 IMAD R3, R46, R155, R12 ;  /* 0x0000009b2e03c224 */ /* 0x002fe200078e020c */
[----:B------:R-:W-:Y:S04]  /*2fc0*/  BSSY B1, `(.L_x_80) ;  /* 0x0000006000017945 */ /* 0x000fe80003800000 */
[----:B------:R1:W-:Y:S01]  /*2fd0*/  @!P4 STG.E.U8 desc[UR36][R6.64+0x28], R3 ;  /* 0x000028030600c986 */ /* 0x0003e2000c101124 */
[----:B------:R-:W-:Y:S05]  /*2fe0*/  @P3 BRA `(.L_x_81) ;  /* 0x00000000000c3947 */ /* 0x000fea0003800000 */
[----:B--2---:R-:W1:Y:S02]  /*2ff0*/  LDG.E.U8 R157, desc[UR36][R10.64+0x29] ;  /* 0x000029240a9d7981 */ /* 0x004e64000c1e1100 */
[----:B-1----:R-:W-:-:S05]  /*3000*/  PRMT R3, R157, 0x8880, RZ ;  /* 0x000088809d037816 */ /* 0x002fca00000000ff */
[----:B------:R-:W-:-:S07]  /*3010*/  IMAD R12, R3, R156, RZ ;  /* 0x0000009c030c7224 */ /* 0x000fce00078e02ff */
.L_x_81:
[----:B------:R-:W-:Y:S05]  /*3020*/  BSYNC B1 ;  /* 0x0000000000017941 */ /* 0x000fea0003800000 */
.L_x_80:
[----:B------:R-:W-:Y:S01]  /*3030*/  @!P3 IMAD R47, R47, R155, R12 ;  /* 0x0000009b2f2fb224 */ /* 0x000fe200078e020c */
[----:B------:R-:W-:Y:S04]  /*3040*/  BSSY B1, `(.L_x_82) ;  /* 0x0000006000017945 */ /* 0x000fe80003800000 */
[----:B------:R0:W-:Y:S01]  /*3050*/  @!P3 STG.E.U8 desc[UR36][R6.64+0x29], R47 ;  /* 0x0000292f0600b986 */ /* 0x0001e2000c101124 */
[----:B------:R-:W-:Y:S05]  /*3060*/  @P5 BRA `(.L_x_83) ;  /* 0x00000000000c5947 */ /* 0x000fea0003800000 */
[----:B--2---:R-:W1:Y:S02]  /*3070*/  LDG.E.U8 R157, desc[UR36][R8.64+0x30] ;  /* 0x00003024089d7981 */ /* 0x004e64000c1e1100 */
[----:B-1----:R-:W-:-:S05]  /*3080*/  PRMT R3, R157, 0x8880, RZ ;  /* 0x000088809d037816 */ /* 0x002fca00000000ff */
[----:B------:R-:W-:-:S07]  /*3090*/  IMAD R12, R3, R156, RZ ;  /* 0x0000009c030c7224 */ /* 0x000fce00078e02ff */
.L_x_83:
[----:B------:R-:W-:Y:S05]  /*30a0*/  BSYNC B1 ;  /* 0x0000000000017941 */ /* 0x000fea0003800000 */
.L_x_82:
[----:B-1----:R-:W-:Y:S01]  /*30b0*/  @!P5 IMAD R3, R48, R155, R12 ;  /* 0x0000009b3003d224 */ /* 0x002fe200078e020c */
[----:B------:R-:W-:Y:S04]  /*30c0*/  BSSY B1, `(.L_x_84) ;  /* 0x0000006000017945 */ /* 0x000fe80003800000 */
[----:B------:R1:W-:Y:S01]  /*30d0*/  @!P5 STG.E.U8 desc[UR36][R4.64+0x30], R3 ;  /* 0x000030030400d986 */ /* 0x0003e2000c101124 */
[----:B------:R-:W-:Y:S05]  /*30e0*/  @P2 BRA `(.L_x_85) ;  /* 0x00000000000c2947 */ /* 0x000fea0003800000 */
[----:B--2---:R-:W1:Y:S02]  /*30f0*/  LDG.E.U8 R157, desc[UR36][R8.64+0x31] ;  /* 0x00003124089d7981 */ /* 0x004e64000c1e1100 */
[----:B-1----:R-:W-:-:S05]  /*3100*/  PRMT R3, R157, 0x8880, RZ ;  /* 0x000088809d037816 */ /* 0x002fca00000000ff */
[----:B------:R-:W-:-:S07]  /*3110*/  IMAD R12, R3, R156, RZ ;  /* 0x0000009c030c7224 */ /* 0x000fce00078e02ff */
.L_x_85:
[----:B------:R-:W-:Y:S05]  /*3120*/  BSYNC B1 ;  /* 0x0000000000017941 */ /* 0x000fea0003800000 */
.L_x_84:
        /* <DEDUP_REMOVED lines=11> */
.L_x_87:
[----:B------:R-:W-:Y:S05]  /*31e0*/  BSYNC B1 ;  /* 0x0000000000017941 */ /* 0x000fea0003800000 */
.L_x_86:
[----:B-1----:R-:W-:Y:S01]  /*31f0*/  @!P4 IMAD R3, R50, R155, R12 ;  /* 0x0000009b3203c224 */ /* 0x002fe200078e020c */
[----:B------:R-:W-:Y:S04]  /*3200*/  BSSY B1, `(.L_x_88) ;  /* 0x0000006000017945 */ /* 0x000fe80003800000 */
[----:B------:R1:W-:Y:S01]  /*3210*/  @!P4 STG.E.U8 desc[UR36][R6.64+0x30], R3 ;  /* 0x000030030600c986 */ /* 0x0003e2000c101124 */
[----:B------:R-:W-:Y:S05]  /*3220*/  @P3 BRA `(.L_x_89) ;  /* 0x00000000000c3947 */ /* 0x000fea0003800000 */
[----:B--2---:R-:W1:Y:S02]  /*3230*/  LDG.E.U8 R157, desc[UR36][R10.64+0x31] ;  /* 0x000031240a9d7981 */ /* 0x004e64000c1e1100 */
[----:B-1----:R-:W-:-:S05]  /*3240*/  PRMT R3, R157, 0x8880, RZ ;  /* 0x000088809d037816 */ /* 0x002fca00000000ff */
[----:B------:R-:W-:-:S07]  /*3250*/  IMAD R12, R3, R156, RZ ;  /* 0x0000009c030c7224 */ /* 0x000fce00078e02ff */
.L_x_89:
[----:B------:R-:W-:Y:S05]  /*3260*/  BSYNC B1 ;  /* 0x0000000000017941 */ /* 0x000fea0003800000 */
.L_x_88:
[----:B------:R-:W-:Y:S01]  /*3270*/  @!P3 IMAD R51, R51, R155, R12 ;  /* 0x0000009b3333b224 */ /* 0x000fe200078e020c */
[----:B------:R-:W-:Y:S04]  /*3280*/  BSSY B1, `(.L_x_90) ;  /* 0x0000006000017945 */ /* 0x000fe80003800000 */
[----:B------:R0:W-:Y:S01]  /*3290*/  @!P3 STG.E.U8 desc[UR36][R6.64+0x31], R51 ;  /* 0x000031330600b986 */ /* 0x0001e2000c101124 */
[----:B------:R-:W-:Y:S05]  /*32a0*/  @P5 BRA `(.L_x_91) ;  /* 0x00000000000c5947 */ /* 0x000fea0003800000 */
[----:B--2---:R-:W1:Y:S02]  /*32b0*/  LDG.E.U8 R157, desc[UR36][R8.64+0x38] ;  /* 0x00003824089d7981 */ /* 0x004e64000c1e1100 */
[----:B-1----:R-:W-:-:S05]  /*32c0*/  PRMT R3, R157, 0x8880, RZ ;  /* 0x000088809d037816 */ /* 0x002fca00000000ff */
[----:B------:R-:W-:-:S07]  /*32d0*/  IMAD R12, R3, R156, RZ ;  /* 0x0000009c030c7224 */ /* 0x000fce00078e02ff */
.L_x_91:
[----:B------:R-:W-:Y:S05]  /*32e0*/  BSYNC B1 ;  /* 0x0000000000017941 */ /* 0x000fea0003800000 */
.L_x_90:
[----:B-1----:R-:W-:Y:S01]  /*32f0*/  @!P5 IMAD R3, R52, R155, R12 ;  /* 0x0000009b3403d224 */ /* 0x002fe200078e020c */
[----:B------:R-:W-:Y:S04]  /*3300*/  BSSY B1, `(.L_x_92) ;  /* 0x0000006000017945 */ /* 0x000fe80003800000 */
[----:B------:R1:W-:Y:S01]  /*3310*/  @!P5 STG.E.U8 desc[UR36][R4.64+0x38], R3 ;  /* 0x000038030400d986 */ /* 0x0003e2000c101124 */
[----:B------:R-:W-:Y:S05]  /*3320*/  @P2 BRA `(.L_x_93) ;  /* 0x00000000000c2947 */ /* 0x000fea0003800000 */
[----:B--2---:R-:W1:Y:S02]  /*3330*/  LDG.E.U8 R157, desc[UR36][R8.64+0x39] ;  /* 0x00003924089d7981 */ /* 0x004e64000c1e1100 */
[----:B-1----:R-:W-:-:S05]  /*3340*/  PRMT R3, R157, 0x8880, RZ ;  /* 0x000088809d037816 */ /* 0x002fca00000000ff */
[----:B------:R-:W-:-:S07]  /*3350*/  IMAD R12, R3, R156, RZ ;  /* 0x0000009c030c7224 */ /* 0x000fce00078e02ff */
.L_x_93:
[----:B------:R-:W-:Y:S05]  /*3360*/  BSYNC B1 ;  /* 0x0000000000017941 */ /* 0x000fea0003800000 */
.L_x_92:
        /* <DEDUP_REMOVED lines=11> */
.L_x_95:
[----:B------:R-:W-:Y:S05]  /*3420*/  BSYNC B1 ;  /* 0x0000000000017941 */ /* 0x000fea0003800000 */
.L_x_94:
[----:B-1----:R-:W-:Y:S01]  /*3430*/  @!P4 IMAD R3, R54, R155, R12 ;  /* 0x0000009b3603c224 */ /* 0x002fe200078e020c */
[----:B------:R-:W-:Y:S04]  /*3440*/  BSSY B1, `(.L_x_96) ;  /* 0x0000006000017945 */ /* 0x000fe80003800000 */
[----:B------:R1:W-:Y:S01]  /*3450*/  @!P4 STG.E.U8 desc[UR36][R6.64+0x38], R3 ;  /* 0x000038030600c986 */ /* 0x0003e2000c101124 */
[----:B------:R-:W-:Y:S05]  /*3460*/  @P3 BRA `(.L_x_97) ;  /* 0x00000000000c3947 */ /* 0x000fea0003800000 */
[----:B--2---:R-:W1:Y:S02]  /*3470*/  LDG.E.U8 R157, desc[UR36][R10.64+0x39] ;  /* 0x000039240a9d7981 */ /* 0x004e64000c1e1100 */
[----:B-1----:R-:W-:-:S05]  /*3480*/  PRMT R3, R157, 0x8880, RZ ;  /* 0x000088809d037816 */ /* 0x002fca00000000ff */
[----:B------:R-:W-:-:S07]  /*3490*/  IMAD R12, R3, R156, RZ ;  /* 0x0000009c030c7224 */ /* 0x000fce00078e02ff */
.L_x_97:
[----:B------:R-:W-:Y:S05]  /*34a0*/  BSYNC B1 ;  /* 0x0000000000017941 */ /* 0x000fea0003800000 */
.L_x_96:
[----:B------:R-:W-:Y:S01]  /*34b0*/  @!P3 IMAD R55, R55, R155, R12 ;  /* 0x0000009b3737b224 */ /* 0x000fe200078e020c */
[----:B------:R-:W-:Y:S04]  /*34c0*/  BSSY B1, `(.L_x_98) ;  /* 0x0000006000017945 */ /* 0x000fe80003800000 */
[----:B------:R0:W-:Y:S01]  /*34d0*/  @!P3 STG.E.U8 desc[UR36][R6.64+0x39], R55 ;  /* 0x000039370600b986 */ /* 0x0001e2000c101124 */
[----:B------:R-:W-:Y:S05]  /*34e0*/  @P5 BRA `(.L_x_99) ;  /* 0x00000000000c5947 */ /* 0x000fea0003800000 */
[----:B--2---:R-:W1:Y:S02]  /*34f0*/  LDG.E.U8 R157, desc[UR36][R8.64+0x40] ;  /* 0x00004024089d7981 */ /* 0x004e64000c1e1100 */
[----:B-1----:R-:W-:-:S05]  /*3500*/  PRMT R3, R157, 0x8880, RZ ;  /* 0x000088809d037816 */ /* 0x002fca00000000ff */
[----:B------:R-:W-:-:S07]  /*3510*/  IMAD R12, R3, R156, RZ ;  /* 0x0000009c030c7224 */ /* 0x000fce00078e02ff */
.L_x_99:
[----:B------:R-:W-:Y:S05]  /*3520*/  BSYNC B1 ;  /* 0x0000000000017941 */ /* 0x000fea0003800000 */
.L_x_98:
[----:B-1----:R-:W-:Y:S01]  /*3530*/  @!P5 IMAD R3, R56, R155, R12 ;  /* 0x0000009b3803d224 */ /* 0x002fe200078e020c */
[----:B------:R-:W-:Y:S04]  /*3540*/  BSSY B1, `(.L_x_100) ;  /* 0x0000006000017945 */ /* 0x000fe80003800000 */
[----:B------:R1:W-:Y:S01]  /*3550*/  @!P5 STG.E.U8 desc[UR36][R4.64+0x40], R3 ;  /* 0x000040030400d986 */ /* 0x0003e2000c101124 */
[----:B------:R-:W-:Y:S05]  /*3560*/  @P2 BRA `(.L_x_101) ;  /* 0x00000000000c2947 */ /* 0x000fea0003800000 */
[----:B--2---:R-:W1:Y:S02]  /*3570*/  LDG.E.U8 R157, desc[UR36][R8.64+0x41] ;  /* 0x00004124089d7981 */ /* 0x004e64000c1e1100 */
[----:B-1----:R-:W-:-:S05]  /*3580*/  PRMT R3, R157, 0x8880, RZ ;  /* 0x000088809d037816 */ /* 0x002fca00000000ff */
[----:B------:R-:W-:-:S07]  /*3590*/  IMAD R12, R3, R156, RZ ;  /* 0x0000009c030c7224 */ /* 0x000fce00078e02ff */
.L_x_101:
[----:B------:R-:W-:Y:S05]  /*35a0*/  BSYNC B1 ;  /* 0x0000000000017941 */ /* 0x000fea0003800000 */
.L_x_100:
        /* <DEDUP_REMOVED lines=11> */
.L_x_103:
[----:B------:R-:W-:Y:S05]  /*3660*/  BSYNC B1 ;  /* 0x0000000000017941 */ /* 0x000fea0003800000 */
.L_x_102:
[----:B-1----:R-:W-:Y:S01]  /*3670*/  @!P4 IMAD R3, R58, R155, R12 ;  /* 0x0000009b3a03c224 */ /* 0x002fe200078e020c */
[----:B------:R-:W-:Y:S04]  /*3680*/  BSSY B1, `(.L_x_104) ;  /* 0x0000006000017945 */ /* 0x000fe80003800000 */
[----:B------:R1:W-:Y:S01]  /*3690*/  @!P4 STG.E.U8 desc[UR36][R6.64+0x40], R3 ;  /* 0x000040030600c986 */ /* 0x0003e2000c101124 */
[----:B------:R-:W-:Y:S05]  /*36a0*/  @P3 BRA `(.L_x_105) ;  /* 0x00000000000c3947 */ /* 0x000fea0003800000 */
[----:B--2---:R-:W1:Y:S02]  /*36b0*/  LDG.E.U8 R157, desc[UR36][R10.64+0x41] ;  /* 0x000041240a9d7981 */ /* 0x004e64000c1e1100 */
[----:B-1----:R-:W-:-:S05]  /*36c0*/  PRMT R3, R157, 0x8880, RZ ;  /* 0x000088809d037816 */ /* 0x002fca00000000ff */
[----:B------:R-:W-:-:S07]  /*36d0*/  IMAD R12, R3, R156, RZ ;  /* 0x0000009c030c7224 */ /* 0x000fce00078e02ff */
.L_x_105:
[----:B------:R-:W-:Y:S05]  /*36e0*/  BSYNC B1 ;  /* 0x0000000000017941 */ /* 0x000fea0003800000 */
.L_x_104:
[----:B------:R-:W-:Y:S01]  /*36f0*/  @!P3 IMAD R59, R59, R155, R12 ;  /* 0x0000009b3b3bb224 */ /* 0x000fe200078e020c */
[----:B------:R-:W-:Y:S04]  /*3700*/  BSSY B1, `(.L_x_106) ;  /* 0x0000006000017945 */ /* 0x000fe80003800000 */
[----:B------:R0:W-:Y:S01]  /*3710*/  @!P3 STG.E.U8 desc[UR36][R6.64+0x41], R59 ;  /* 0x0000413b0600b986 */ /* 0x0001e2000c101124 */
[----:B------:R-:W-:Y:S05]  /*3720*/  @P5 BRA `(.L_x_107) ;  /* 0x00000000000c5947 */ /* 0x000fea0003800000 */
[----:B--2---:R-:W1:Y:S02]  /*3730*/  LDG.E.U8 R157, desc[UR36][R8.64+0x48] ;  /* 0x00004824089d7981 */ /* 0x004e64000c1e1100 */
[----:B-1----:R-:W-:-:S05]  /*3740*/  PRMT R3, R157, 0x8880, RZ ;  /* 0x000088809d037816 */ /* 0x002fca00000000ff */
[----:B------:R-:W-:-:S07]  /*3750*/  IMAD R12, R3, R156, RZ ;  /* 0x0000009c030c7224 */ /* 0x000fce00078e02ff */
.L_x_107:
[----:B------:R-:W-:Y:S05]  /*3760*/  BSYNC B1 ;  /* 0x0000000000017941 */ /* 0x000fea0003800000 */
.L_x_106:
[----:B-1----:R-:W-:Y:S01]  /*3770*/  @!P5 IMAD R3, R60, R155, R12 ;  /* 0x0000009b3c03d224 */ /* 0x002fe200078e020c */
[----:B------:R-:W-:Y:S04]  /*3780*/  BSSY B1, `(.L_x_108) ;  /* 0x0000006000017945 */ /* 0x000fe80003800000 */
[----:B------:R1:W-:Y:S01]  /*3790*/  @!P5 STG.E.U8 desc[UR36][R4.64+0x48], R3 ;  /* 0x000048030400d986 */ /* 0x0003e2000c101124 */
[----:B------:R-:W-:Y:S05]  /*37a0*/  @P2 BRA `(.L_x_109) ;  /* 0x00000000000c2947 */ /* 0x000fea0003800000 */
[----:B--2---:R-:W1:Y:S02]  /*37b0*/  LDG.E.U8 R157, desc[UR36][R8.64+0x49] ;  /* 0x00004924089d7981 */ /* 0x004e64000c1e1100 */
[----:B-1----:R-:W-:-:S05]  /*37c0*/  PRMT R3, R157, 0x8880, RZ ;  /* 0x000088809d037816 */ /* 0x002fca00000000ff */
[----:B------:R-:W-:-:S07]  /*37d0*/  IMAD R12, R3, R156, RZ ;  /* 0x0000009c030c7224 */ /* 0x000fce00078e02ff */
.L_x_109:
[----:B------:R-:W-:Y:S05]  /*37e0*/  BSYNC B1 ;  /* 0x0000000000017941 */ /* 0x000fea0003800000 */
.L_x_108:
        /* <DEDUP_REMOVED lines=11> */
.L_x_111:
[----:B------:R-:W-:Y:S05]  /*38a0*/  BSYNC B1 ;  /* 0x0000000000017941 */ /* 0x000fea0003800000 */
.L_x_110:
[----:B-1----:R-:W-:Y:S01]  /*38b0*/  @!P4 IMAD R3, R62, R155, R12 ;  /* 0x0000009b3e03c224 */ /* 0x002fe200078e020c */
[----:B------:R-:W-:Y:S04]  /*38c0*/  BSSY B1, `(.L_x_112) ;  /* 0x0000006000017945 */ /* 0x000fe80003800000 */
[----:B------:R1:W-:Y:S01]  /*38d0*/  @!P4 STG.E.U8 desc[UR36][R6.64+0x48], R3 ;  /* 0x000048030600c986 */ /* 0x0003e2000c101124 */
[----:B------:R-:W-:Y:S05]  /*38e0*/  @P3 BRA `(.L_x_113) ;  /* 0x00000000000c3947 */ /* 0x000fea0003800000 */
[----:B--2---:R-:W1:Y:S02]  /*38f0*/  LDG.E.U8 R157, desc[UR36][R10.64+0x49] ;  /* 0x000049240a9d7981 */ /* 0x004e64000c1e1100 */
[----:B-1----:R-:W-:-:S05]  /*3900*/  PRMT R3, R157, 0x8880, RZ ;  /* 0x000088809d037816 */ /* 0x002fca00000000ff */
[----:B------:R-:W-:-:S07]  /*3910*/  IMAD R12, R3, R156, RZ ;  /* 0x0000009c030c7224 */ /* 0x000fce00078e02ff */
.L_x_113:
[----:B------:R-:W-:Y:S05]  /*3920*/  BSYNC B1 ;  /* 0x0000000000017941 */ /* 0x000fea0003800000 */
.L_x_112:
[----:B------:R-:W-:Y:S01]  /*3930*/  @!P3 IMAD R63, R63, R155, R12 ;  /* 0x0000009b3f3fb224 */ /* 0x000fe200078e020c */
[----:B------:R-:W-:Y:S04]  /*3940*/  BSSY B1, `(.L_x_114) ;  /* 0x0000006000017945 */ /* 0x000fe80003800000 */
[----:B------:R0:W-:Y:S01]  /*3950*/  @!P3 STG.E.U8 desc[UR36][R6.64+0x49], R63 ;  /* 0x0000493f0600b986 */ /* 0x0001e2000c101124 */
[----:B------:R-:W-:Y:S05]  /*3960*/  @P5 BRA `(.L_x_115) ;  /* 0x00000000000c5947 */ /* 0x000fea0003800000 */
[----:B--2---:R-:W1:Y:S02]  /*3970*/  LDG.E.U8 R157, desc[UR36][R8.64+0x50] ;  /* 0x00005024089d7981 */ /* 0x004e64000c1e1100 */
[----:B-1----:R-:W-:-:S05]  /*3980*/  PRMT R3, R157, 0x8880, RZ ;  /* 0x000088809d037816 */ /* 0x002fca00000000ff */
[----:B------:R-:W-:-:S07]  /*3990*/  IMAD R12, R3, R156, RZ ;  /* 0x0000009c030c7224 */ /* 0x000fce00078e02ff */
.L_x_115:
[----:B------:R-:W-:Y:S05]  /*39a0*/  BSYNC B1 ;  /* 0x0000000000017941 */ /* 0x000fea0003800000 */
.L_x_114:
[----:B-1----:R-:W-:Y:S01]  /*39b0*/  @!P5 IMAD R3, R64, R155, R12 ;  /* 0x0000009b4003d224 */ /* 0x002fe200078e020c */
[----:B------:R-:W-:Y:S04]  /*39c0*/  BSSY B1, `(.L_x_116) ;  /* 0x0000006000017945 */ /* 0x000fe80003800000 */
[----:B------:R1:W-:Y:S01]  /*39d0*/  @!P5 STG.E.U8 desc[UR36][R4.64+0x50], R3 ;  /* 0x000050030400d986 */ /* 0x0003e2000c101124 */
[----:B------:R-:W-:Y:S05]  /*39e0*/  @P2 BRA `(.L_x_117) ;  /* 0x00000000000c2947 */ /* 0x000fea0003800000 */
[----:B--2---:R-:W1:Y:S02]  /*39f0*/  LDG.E.U8 R157, desc[UR36][R8.64+0x51] ;  /* 0x00005124089d7981 */ /* 0x004e64000c1e1100 */
[----:B-1----:R-:W-:-:S05]  /*3a00*/  PRMT R3, R157, 0x8880, RZ ;  /* 0x000088809d037816 */ /* 0x002fca00000000ff */
[----:B------:R-:W-:-:S07]  /*3a10*/  IMAD R12, R3, R156, RZ ;  /* 0x0000009c030c7224 */ /* 0x000fce00078e02ff */
.L_x_117:
[----:B------:R-:W-:Y:S05]  /*3a20*/  BSYNC B1 ;  /* 0x0000000000017941 */ /* 0x000fea0003800000 */
.L_x_116:
        /* <DEDUP_REMOVED lines=11> */
.L_x_119:
[----:B------:R-:W-:Y:S05]  /*3ae0*/  BSYNC B1 ;  /* 0x0000000000017941 */ /* 0x000fea0003800000 */
.L_x_118:
[----:B-1----:R-:W-:Y:S01]  /*3af0*/  @!P4 IMAD R3, R66, R155, R12 ;  /* 0x0000009b4203c224 */ /* 0x002fe200078e020c */
[----:B------:R-:W-:Y:S04]  /*3b00*/  BSSY B1, `(.L_x_120) ;  /* 0x0000006000017945 */ /* 0x000fe80003800000 */
[----:B------:R1:W-:Y:S01]  /*3b10*/  @!P4 STG.E.U8 desc[UR36][R6.64+0x50], R3 ;  /* 0x000050030600c986 */ /* 0x0003e2000c101124 */
[----:B------:R-:W-:Y:S05]  /*3b20*/  @P3 BRA `(.L_x_121) ;  /* 0x00000000000c3947 */ /* 0x000fea0003800000 */
[----:B--2---:R-:W1:Y:S02]  /*3b30*/  LDG.E.U8 R157, desc[UR36][R10.64+0x51] ;  /* 0x000051240a9d7981 */ /* 0x004e64000c1e1100 */
[----:B-1----:R-:W-:-:S05]  /*3b40*/  PRMT R3, R157, 0x8880, RZ ;  /* 0x000088809d037816 */ /* 0x002fca00000000ff */
[----:B------:R-:W-:-:S07]  /*3b50*/  IMAD R12, R3, R156, RZ ;  /* 0x0000009c030c7224 */ /* 0x000fce00078e02ff */
.L_x_121:
[----:B------:R-:W-:Y:S05]  /*3b60*/  BSYNC B1 ;  /* 0x0000000000017941 */ /* 0x000fea0003800000 */
.L_x_120:
[----:B------:R-:W-:Y:S01]  /*3b70*/  @!P3 IMAD R67, R67, R155, R12 ;  /* 0x0000009b4343b224 */ /* 0x000fe200078e020c */
[----:B------:R-:W-:Y:S04]  /*3b80*/  BSSY B1, `(.L_x_122) ;  /* 0x0000006000017945 */ /* 0x000fe80003800000 */
[----:B------:R0:W-:Y:S01]  /*3b90*/  @!P3 STG.E.U8 desc[UR36][R6.64+0x51], R67 ;  /* 0x000051430600b986 */ /* 0x0001e2000c101124 */
[----:B------:R-:W-:Y:S05]  /*3ba0*/  @P5 BRA `(.L_x_123) ;  /* 0x00000000000c5947 */ /* 0x000fea0003800000 */
[----:B--2---:R-:W1:Y:S02]  /*3bb0*/  LDG.E.U8 R157, desc[UR36][R8.64+0x58] ;  /* 0x00005824089d7981 */ /* 0x004e64000c1e1100 */
[----:B-1----:R-:W-:-:S05]  /*3bc0*/  PRMT R3, R157, 0x8880, RZ ;  /* 0x000088809d037816 */ /* 0x002fca00000000ff */
[----:B------:R-:W-:-:S07]  /*3bd0*/  IMAD R12, R3, R156, RZ ;  /* 0x0000009c030c7224 */ /* 0x000fce00078e02ff */
.L_x_123:
[----:B------:R-:W-:Y:S05]  /*3be0*/  BSYNC B1 ;  /* 0x0000000000017941 */ /* 0x000fea0003800000 */
.L_x_122:
[----:B-1----:R-:W-:Y:S01]  /*3bf0*/  @!P5 IMAD R3, R68, R155, R12 ;  /* 0x0000009b4403d224 */ /* 0x002fe200078e020c */
[----:B------:R-:W-:Y:S04]  /*3c00*/  BSSY B1, `(.L_x_124) ;  /* 0x0000006000017945 */ /* 0x000fe80003800000 */
[----:B------:R1:W-:Y:S01]  /*3c10*/  @!P5 STG.E.U8 desc[UR36][R4.64+0x58], R3 ;  /* 0x000058030400d986 */ /* 0x0003e2000c101124 */
[----:B------:R-:W-:Y:S05]  /*3c20*/  @P2 BRA `(.L_x_125) ;  /* 0x00000000000c2947 */ /* 0x000fea0003800000 */
[----:B--2---:R-:W1:Y:S02]  /*3c30*/  LDG.E.U8 R157, desc[UR36][R8.64+0x59] ;  /* 0x00005924089d7981 */ /* 0x004e64000c1e1100 */
[----:B-1----:R-:W-:-:S05]  /*3c40*/  PRMT R3, R157, 0x8880, RZ ;  /* 0x000088809d037816 */ /* 0x002fca00000000ff */
[----:B------:R-:W-:-:S07]  /*3c50*/  IMAD R12, R3, R156, RZ ;  /* 0x0000009c030c7224 */ /* 0x000fce00078e02ff */
.L_x_125:
[----:B------:R-:W-:Y:S05]  /*3c60*/  BSYNC B1 ;  /* 0x0000000000017941 */ /* 0x000fea0003800000 */
.L_x_124:
        /* <DEDUP_REMOVED lines=11> */
.L_x_127:
[----:B------:R-:W-:Y:S05]  /*3d20*/  BSYNC B1 ;  /* 0x0000000000017941 */ /* 0x000fea0003800000 */
.L_x_126:
[----:B-1----:R-:W-:Y:S01]  /*3d30*/  @!P4 IMAD R3, R70, R155, R12 ;  /* 0x0000009b4603c224 */ /* 0x002fe200078e020c */
[----:B------:R-:W-:Y:S04]  /*3d40*/  BSSY B1, `(.L_x_128) ;  /* 0x0000006000017945 */ /* 0x000fe80003800000 */
[----:B------:R1:W-:Y:S01]  /*3d50*/  @!P4 STG.E.U8 desc[UR36][R6.64+0x58], R3 ;  /* 0x000058030600c986 */ /* 0x0003e2000c101124 */
[----:B------:R-:W-:Y:S05]  /*3d60*/  @P3 BRA `(.L_x_129) ;  /* 0x00000000000c3947 */ /* 0x000fea0003800000 */
[----:B--2---:R-:W1:Y:S02]  /*3d70*/  LDG.E.U8 R157, desc[UR36][R10.64+0x59] ;  /* 0x000059240a9d7981 */ /* 0x004e64000c1e1100 */
[----:B-1----:R-:W-:-:S05]  /*3d80*/  PRMT R3, R157, 0x8880, RZ ;  /* 0x000088809d037816 */ /* 0x002fca00000000ff */
[----:B------:R-:W-:-:S07]  /*3d90*/  IMAD R12, R3, R156, RZ ;  /* 0x0000009c030c7224 */ /* 0x000fce00078e02ff */
.L_x_129:
[----:B------:R-:W-:Y:S05]  /*3da0*/  BSYNC B1 ;  /* 0x0000000000017941 */ /* 0x000fea0003800000 */
.L_x_128:
[----:B------:R-:W-:Y:S01]  /*3db0*/  @!P3 IMAD R71, R71, R155, R12 ;  /* 0x0000009b4747b224 */ /* 0x000fe200078e020c */
[----:B------:R-:W-:Y:S04]  /*3dc0*/  BSSY B1, `(.L_x_130) ;  /* 0x0000006000017945 */ /* 0x000fe80003800000 */
[----:B------:R0:W-:Y:S01]  /*3dd0*/  @!P3 STG.E.U8 desc[UR36][R6.64+0x59], R71 ;  /* 0x000059470600b986 */ /* 0x0001e2000c101124 */
[----:B------:R-:W-:Y:S05]  /*3de0*/  @P5 BRA `(.L_x_131) ;  /* 0x00000000000c5947 */ /* 0x000fea0003800000 */
[----:B--2---:R-:W1:Y:S02]  /*3df0*/  LDG.E.U8 R157, desc[UR36][R8.64+0x60] ;  /* 0x00006024089d7981 */ /* 0x004e64000c1e1100 */
[----:B-1----:R-:W-:-:S05]  /*3e00*/  PRMT R3, R157, 0x8880, RZ ;  /* 0x000088809d037816 */ /* 0x002fca00000000ff */
[----:B------:R-:W-:-:S07]  /*3e10*/  IMAD R12, R3, R156, RZ ;  /* 0x0000009c030c7224 */ /* 0x000fce00078e02ff */
.L_x_131:
[----:B------:R-:W-:Y:S05]  /*3e20*/  BSYNC B1 ;  /* 0x0000000000017941 */ /* 0x000fea0003800000 */
.L_x_130:
[----:B-1----:R-:W-:Y:S01]  /*3e30*/  @!P5 IMAD R3, R72, R155, R12 ;  /* 0x0000009b4803d224 */ /* 0x002fe200078e020c */
[----:B------:R-:W-:Y:S04]  /*3e40*/  BSSY B1, `(.L_x_132) ;  /* 0x0000006000017945 */ /* 0x000fe80003800000 */
[----:B------:R1:W-:Y:S01]  /*3e50*/  @!P5 STG.E.U8 desc[UR36][R4.64+0x60], R3 ;  /* 0x000060030400d986 */ /* 0x0003e2000c101124 */
[----:B------:R-:W-:Y:S05]  /*3e60*/  @P2 BRA `(.L_x_133) ;  /* 0x00000000000c2947 */ /* 0x000fea0003800000 */
[----:B--2---:R-:W1:Y:S02]  /*3e70*/  LDG.E.U8 R157, desc[UR36][R8.64+0x61] ;  /* 0x00006124089d7981 */ /* 0x004e64000c1e1100 */
[----:B-1----:R-:W-:-:S05]  /*3e80*/  PRMT R3, R157, 0x8880, RZ ;  /* 0x000088809d037816 */ /* 0x002fca00000000ff */
[----:B------:R-:W-:-:S07]  /*3e90*/  IMAD R12, R3, R156, RZ ;  /* 0x0000009c030c7224 */ /* 0x000fce00078e02ff */
.L_x_133:
[----:B------:R-:W-:Y:S05]  /*3ea0*/  BSYNC B1 ;  /* 0x0000000000017941 */ /* 0x000fea0003800000 */
.L_x_132:
        /* <DEDUP_REMOVED lines=11> */
.L_x_135:
[----:B------:R-:W-:Y:S05]  /*3f60*/  BSYNC B1 ;  /* 0x0000000000017941 */ /* 0x000fea0003800000 */
.L_x_134:
[----:B-1----:R-:W-:Y:S01]  /*3f70*/  @!P4 IMAD R3, R74, R155, R12 ;  /* 0x0000009b4a03c224 */ /* 0x002fe200078e020c */
[----:B------:R-:W-:Y:S04]  /*3f80*/  BSSY B1, `(.L_x_136) ;  /* 0x0000006000017945 */ /* 0x000fe80003800000 */
[----:B------:R1:W-:Y:S01]  /*3f90*/  @!P4 STG.E.U8 desc[UR36][R6.64+0x60], R3 ;  /* 0x000060030600c986 */ /* 0x0003e2000c101124 */
[----:B------:R-:W-:Y:S05]  /*3fa0*/  @P3 BRA `(.L_x_137) ;  /* 0x00000000000c3947 */ /* 0x000fea0003800000 */
[----:B--2---:R-:W1:Y:S02]  /*3fb0*/  LDG.E.U8 R157, desc[UR36][R10.64+0x61] ;  /* 0x000061240a9d7981 */ /* 0x004e64000c1e1100 */
[----:B-1----:R-:W-:-:S05]  /*3fc0*/  PRMT R3, R157, 0x8880, RZ ;  /* 0x000088809d037816 */ /* 0x002fca00000000ff */
[----:B------:R-:W-:-:S07]  /*3fd0*/  IMAD R12, R3, R156, RZ ;  /* 0x0000009c030c7224 */ /* 0x000fce00078e02ff */
.L_x_137:
[----:B------:R-:W-:Y:S05]  /*3fe0*/  BSYNC B1 ;  /* 0x0000000000017941 */ /* 0x000fea0003800000 */
.L_x_136:
[----:B------:R-:W-:Y:S01]  /*3ff0*/  @!P3 IMAD R75, R75, R155, R12 ;  /* 0x0000009b4b4bb224 */ /* 0x000fe200078e020c */
[----:B------:R-:W-:Y:S04]  /*4000*/  BSSY B1, `(.L_x_138) ;  /* 0x0000006000017945 */ /* 0x000fe80003800000 */
[----:B------:R0:W-:Y:S01]  /*4010*/  @!P3 STG.E.U8 desc[UR36][R6.64+0x61], R75 ;  /* 0x0000614b0600b986 */ /* 0x0001e2000c101124 */
[----:B------:R-:W-:Y:S05]  /*4020*/  @P5 BRA `(.L_x_139) ;  /* 0x00000000000c5947 */ /* 0x000fea0003800000 */
[----:B--2---:R-:W1:Y:S02]  /*4030*/  LDG.E.U8 R157, desc[UR36][R8.64+0x68] ;  /* 0x00006824089d7981 */ /* 0x004e64000c1e1100 */
[----:B-1----:R-:W-:-:S05]  /*4040*/  PRMT R3, R157, 0x8880, RZ ;  /* 0x000088809d037816 */ /* 0x002fca00000000ff */
[----:B------:R-:W-:-:S07]  /*4050*/  IMAD R12, R3, R156, RZ ;  /* 0x0000009c030c7224 */ /* 0x000fce00078e02ff */
.L_x_139:
[----:B------:R-:W-:Y:S05]  /*4060*/  BSYNC B1 ;  /* 0x0000000000017941 */ /* 0x000fea0003800000 */
.L_x_138:
[----:B-1----:R-:W-:Y:S01]  /*4070*/  @!P5 IMAD R3, R76, R155, R12 ;  /* 0x0000009b4c03d224 */ /* 0x002fe200078e020c */
[----:B------:R-:W-:Y:S04]  /*4080*/  BSSY B1, `(.L_x_140) ;  /* 0x0000006000017945 */ /* 0x000fe80003800000 */
[----:B------:R1:W-:Y:S01]  /*4090*/  @!P5 STG.E.U8 desc[UR36][R4.64+0x68], R3 ;  /* 0x000068030400d986 */ /* 0x0003e2000c101124 */
[----:B------:R-:W-:Y:S05]  /*40a0*/  @P2 BRA `(.L_x_141) ;  /* 0x00000000000c2947 */ /* 0x000fea0003800000 */
[----:B--2---:R-:W1:Y:S02]  /*40b0*/  LDG.E.U8 R157, desc[UR36][R8.64+0x69] ;  /* 0x00006924089d7981 */ /* 0x004e64000c1e1100 */
[----:B-1----:R-:W-:-:S05]  /*40c0*/  PRMT R3, R157, 0x8880, RZ ;  /* 0x000088809d037816 */ /* 0x002fca00000000ff */
[----:B------:R-:W-:-:S07]  /*40d0*/  IMAD R12, R3, R156, RZ ;  /* 0x0000009c030c7224 */ /* 0x000fce00078e02ff */
.L_x_141:
[----:B------:R-:W-:Y:S05]  /*40e0*/  BSYNC B1 ;  /* 0x0000000000017941 */ /* 0x000fea0003800000 */
.L_x_140:
        /* <DEDUP_REMOVED lines=11> */
.L_x_143:
[----:B------:R-:W-:Y:S05]  /*41a0*/  BSYNC B1 ;  /* 0x0000000000017941 */ /* 0x000fea0003800000 */
.L_x_142:
[----:B-1----:R-:W-:Y:S01]  /*41b0*/  @!P4 IMAD R3, R78, R155, R12 ;  /* 0x0000009b4e03c224 */ /* 0x002fe200078e020c */
[----:B------:R-:W-:Y:S04]  /*41c0*/  BSSY B1, `(.L_x_144) ;  /* 0x0000006000017945 */ /* 0x000fe80003800000 */
[----:B------:R1:W-:Y:S01]  /*41d0*/  @!P4 STG.E.U8 desc[UR36][R6.64+0x68], R3 ;  /* 0x000068030600c986 */ /* 0x0003e2000c101124 */
[----:B------:R-:W-:Y:S05]  /*41e0*/  @P3 BRA `(.L_x_145) ;  /* 0x00000000000c3947 */ /* 0x000fea0003800000 */
[----:B--2---:R-:W1:Y:S02]  /*41f0*/  LDG.E.U8 R157, desc[UR36][R10.64+0x69] ;  /* 0x000069240a9d7981 */ /* 0x004e64000c1e1100 */
[----:B-1----:R-:W-:-:S05]  /*4200*/  PRMT R3, R157, 0x8880, RZ ;  /* 0x000088809d037816 */ /* 0x002fca00000000ff */
[----:B------:R-:W-:-:S07]  /*4210*/  IMAD R12, R3, R156, RZ ;  /* 0x0000009c030c7224 */ /* 0x000fce00078e02ff */
.L_x_145:
[----:B------:R-:W-:Y:S05]  /*4220*/  BSYNC B1 ;  /* 0x0000000000017941 */ /* 0x000fea0003800000 */
.L_x_144:
[----:B------:R-:W-:Y:S01]  /*4230*/  @!P3 IMAD R79, R79, R155, R12 ;  /* 0x0000009b4f4fb224 */ /* 0x000fe200078e020c */
[----:B------:R-:W-:Y:S04]  /*4240*/  BSSY B1, `(.L_x_146) ;  /* 0x0000006000017945 */ /* 0x000fe80003800000 */
[----:B------:R0:W-:Y:S01]  /*4250*/  @!P3 STG.E.U8 desc[UR36][R6.64+0x69], R79 ;  /* 0x0000694f0600b986 */ /* 0x0001e2000c101124 */
[----:B------:R-:W-:Y:S05]  /*4260*/  @P5 BRA `(.L_x_147) ;  /* 0x00000000000c5947 */ /* 0x000fea0003800000 */
[----:B--2---:R-:W1:Y:S02]  /*4270*/  LDG.E.U8 R157, desc[UR36][R8.64+0x70] ;  /* 0x00007024089d7981 */ /* 0x004e64000c1e1100 */
[----:B-1----:R-:W-:-:S05]  /*4280*/  PRMT R3, R157, 0x8880, RZ ;  /* 0x000088809d037816 */ /* 0x002fca00000000ff */
[----:B------:R-:W-:-:S07]  /*4290*/  IMAD R12, R3, R156, RZ ;  /* 0x0000009c030c7224 */ /* 0x000fce00078e02ff */
.L_x_147:
[----:B------:R-:W-:Y:S05]  /*42a0*/  BSYNC B1 ;  /* 0x0000000000017941 */ /* 0x000fea0003800000 */
.L_x_146:
[----:B-1----:R-:W-:Y:S01]  /*42b0*/  @!P5 IMAD R3, R80, R155, R12 ;  /* 0x0000009b5003d224 */ /* 0x002fe200078e020c */
[----:B------:R-:W-:Y:S04]  /*42c0*/  BSSY B1, `(.L_x_148) ;  /* 0x0000006000017945 */ /* 0x000fe80003800000 */
[----:B------:R1:W-:Y:S01]  /*42d0*/  @!P5 STG.E.U8 desc[UR36][R4.64+0x70], R3 ;  /* 0x000070030400d986 */ /* 0x0003e2000c101124 */
[----:B------:R-:W-:Y:S05]  /*42e0*/  @P2 BRA `(.L_x_149) ;  /* 0x00000000000c2947 */ /* 0x000fea0003800000 */
[----:B--2---:R-:W1:Y:S02]  /*42f0*/  LDG.E.U8 R157, desc[UR36][R8.64+0x71] ;  /* 0x00007124089d7981 */ /* 0x004e64000c1e1100 */
[----:B-1----:R-:W-:-:S05]  /*4300*/  PRMT R3, R157, 0x8880, RZ ;  /* 0x000088809d037816 */ /* 0x002fca00000000ff */
[----:B------:R-:W-:-:S07]  /*4310*/  IMAD R12, R3, R156, RZ ;  /* 0x0000009c030c7224 */ /* 0x000fce00078e02ff */
.L_x_149:
[----:B------:R-:W-:Y:S05]  /*4320*/  BSYNC B1 ;  /* 0x0000000000017941 */ /* 0x000fea0003800000 */
.L_x_148:
        /* <DEDUP_REMOVED lines=11> */
.L_x_151:
[----:B------:R-:W-:Y:S05]  /*43e0*/  BSYNC B1 ;  /* 0x0000000000017941 */ /* 0x000fea0003800000 */
.L_x_150:
[----:B-1----:R-:W-:Y:S01]  /*43f0*/  @!P4 IMAD R3, R82, R155, R12 ;  /* 0x0000009b5203c224 */ /* 0x002fe200078e020c */
[----:B------:R-:W-:Y:S04]  /*4400*/  BSSY B1, `(.L_x_152) ;  /* 0x0000006000017945 */ /* 0x000fe80003800000 */
[----:B------:R1:W-:Y:S01]  /*4410*/  @!P4 STG.E.U8 desc[UR36][R6.64+0x70], R3 ;  /* 0x000070030600c986 */ /* 0x0003e2000c101124 */
[----:B------:R-:W-:Y:S05]  /*4420*/  @P3 BRA `(.L_x_153) ;  /* 0x00000000000c3947 */ /* 0x000fea0003800000 */
[----:B--2---:R-:W1:Y:S02]  /*4430*/  LDG.E.U8 R157, desc[UR36][R10.64+0x71] ;  /* 0x000071240a9d7981 */ /* 0x004e64000c1e1100 */
[----:B-1----:R-:W-:-:S05]  /*4440*/  PRMT R3, R157, 0x8880, RZ ;  /* 0x000088809d037816 */ /* 0x002fca00000000ff */
[----:B------:R-:W-:-:S07]  /*4450*/  IMAD R12, R3, R156, RZ ;  /* 0x0000009c030c7224 */ /* 0x000fce00078e02ff */
.L_x_153:
[----:B------:R-:W-:Y:S05]  /*4460*/  BSYNC B1 ;  /* 0x0000000000017941 */ /* 0x000fea0003800000 */
.L_x_152:
[----:B------:R-:W-:Y:S01]  /*4470*/  @!P3 IMAD R83, R83, R155, R12 ;  /* 0x0000009b5353b224 */ /* 0x000fe200078e020c */
[----:B------:R-:W-:Y:S04]  /*4480*/  BSSY B1, `(.L_x_154) ;  /* 0x0000006000017945 */ /* 0x000fe80003800000 */
[----:B------:R0:W-:Y:S01]  /*4490*/  @!P3 STG.E.U8 desc[UR36][R6.64+0x71], R83 ;  /* 0x000071530600b986 */ /* 0x0001e2000c101124 */
[----:B------:R-:W-:Y:S05]  /*44a0*/  @P5 BRA `(.L_x_155) ;  /* 0x00000000000c5947 */ /* 0x000fea0003800000 */
[----:B--2---:R-:W1:Y:S02]  /*44b0*/  LDG.E.U8 R157, desc[UR36][R8.64+0x78] ;  /* 0x00007824089d7981 */ /* 0x004e64000c1e1100 */
[----:B-1----:R-:W-:-:S05]  /*44c0*/  PRMT R3, R157, 0x8880, RZ ;  /* 0x000088809d037816 */ /* 0x002fca00000000ff */
[----:B------:R-:W-:-:S07]  /*44d0*/  IMAD R12, R3, R156, RZ ;  /* 0x0000009c030c7224 */ /* 0x000fce00078e02ff */
.L_x_155:
[----:B------:R-:W-:Y:S05]  /*44e0*/  BSYNC B1 ;  /* 0x0000000000017941 */ /* 0x000fea0003800000 */
.L_x_154:
[----:B-1----:R-:W-:Y:S01]  /*44f0*/  @!P5 IMAD R3, R84, R155, R12 ;  /* 0x0000009b5403d224 */ /* 0x002fe200078e020c */
[----:B------:R-:W-:Y:S04]  /*4500*/  BSSY B1, `(.L_x_156) ;  /* 0x0000006000017945 */ /* 0x000fe80003800000 */
[----:B------:R1:W-:Y:S01]  /*4510*/  @!P5 STG.E.U8 desc[UR36][R4.64+0x78], R3 ;  /* 0x000078030400d986 */ /* 0x0003e2000c101124 */
[----:B------:R-:W-:Y:S05]  /*4520*/  @P2 BRA `(.L_x_157) ;  /* 0x00000000000c2947 */ /* 0x000fea0003800000 */
[----:B--2---:R-:W1:Y:S02]  /*4530*/  LDG.E.U8 R157, desc[UR36][R8.64+0x79] ;  /* 0x00007924089d7981 */ /* 0x004e64000c1e1100 */
[----:B-1----:R-:W-:-:S05]  /*4540*/  PRMT R3, R157, 0x8880, RZ ;  /* 0x000088809d037816 */ /* 0x002fca00000000ff */
[----:B------:R-:W-:-:S07]  /*4550*/  IMAD R12, R3, R156, RZ ;  /* 0x0000009c030c7224 */ /* 0x000fce00078e02ff */
.L_x_157:
[----:B------:R-:W-:Y:S05]  /*4560*/  BSYNC B1 ;  /* 0x0000000000017941 */ /* 0x000fea0003800000 */
.L_x_156:
        /* <DEDUP_REMOVED lines=11> */
.L_x_159:
[----:B------:R-:W-:Y:S05]  /*4620*/  BSYNC B1 ;  /* 0x0000000000017941 */ /* 0x000fea0003800000 */
.L_x_158:
[----:B-1----:R-:W-:Y:S01]  /*4630*/  @!P4 IMAD R3, R86, R155, R12 ;  /* 0x0000009b5603c224 */ /* 0x002fe200078e020c */
[----:B------:R-:W-:Y:S04]  /*4640*/  BSSY B1, `(.L_x_160) ;  /* 0x0000006000017945 */ /* 0x000fe80003800000 */
[----:B------:R1:W-:Y:S01]  /*4650*/  @!P4 STG.E.U8 desc[UR36][R6.64+0x78], R3 ;  /* 0x000078030600c986 */ /* 0x0003e2000c101124 */
[----:B------:R-:W-:Y:S05]  /*4660*/  @P3 BRA `(.L_x_161) ;  /* 0x00000000000c3947 */ /* 0x000fea0003800000 */
[----:B--2---:R-:W1:Y:S02]  /*4670*/  LDG.E.U8 R157, desc[UR36][R10.64+0x79] ;  /* 0x000079240a9d7981 */ /* 0x004e64000c1e1100 */
[----:B-1----:R-:W-:-:S05]  /*4680*/  PRMT R3, R157, 0x8880, RZ ;  /* 0x000088809d037816 */ /* 0x002fca00000000ff */
[----:B------:R-:W-:-:S07]  /*4690*/  IMAD R12, R3, R156, RZ ;  /* 0x0000009c030c7224 */ /* 0x000fce00078e02ff */
.L_x_161:
[----:B------:R-:W-:Y:S05]  /*46a0*/  BSYNC B1 ;  /* 0x0000000000017941 */ /* 0x000fea0003800000 */
.L_x_160:
[----:B------:R-:W-:Y:S01]  /*46b0*/  @!P3 IMAD R87, R87, R155, R12 ;  /* 0x0000009b5757b224 */ /* 0x000fe200078e020c */
[----:B------:R-:W-:Y:S04]  /*46c0*/  BSSY B1, `(.L_x_162) ;  /* 0x0000006000017945 */ /* 0x000fe80003800000 */
[----:B------:R0:W-:Y:S01]  /*46d0*/  @!P3 STG.E.U8 desc[UR36][R6.64+0x79], R87 ;  /* 0x000079570600b986 */ /* 0x0001e2000c101124 */
[----:B------:R-:W-:Y:S05]  /*46e0*/  @P5 BRA `(.L_x_163) ;  /* 0x00000000000c5947 */ /* 0x000fea0003800000 */
[----:B--2---:R-:W1:Y:S02]  /*46f0*/  LDG.E.U8 R157, desc[UR36][R8.64+0x80] ;  /* 0x00008024089d7981 */ /* 0x004e64000c1e1100 */
[----:B-1----:R-:W-:-:S05]  /*4700*/  PRMT R3, R157, 0x8880, RZ ;  /* 0x000088809d037816 */ /* 0x002fca00000000ff */
[----:B------:R-:W-:-:S07]  /*4710*/  IMAD R12, R3, R156, RZ ;  /* 0x0000009c030c7224 */ /* 0x000fce00078e02ff */
.L_x_163:
[----:B------:R-:W-:Y:S05]  /*4720*/  BSYNC B1 ;  /* 0x0000000000017941 */ /* 0x000fea0003800000 */
.L_x_162:
[----:B-1----:R-:W-:Y:S01]  /*4730*/  @!P5 IMAD R3, R88, R155, R12 ;  /* 0x0000009b5803d224 */ /* 0x002fe200078e020c */
[----:B------:R-:W-:Y:S04]  /*4740*/  BSSY B1, `(.L_x_164) ;  /* 0x0000006000017945 */ /* 0x000fe80003800000 */
[----:B------:R1:W-:Y:S01]  /*4750*/  @!P5 STG.E.U8 desc[UR36][R4.64+0x80], R3 ;  /* 0x000080030400d986 */ /* 0x0003e2000c101124 */
[----:B------:R-:W-:Y:S05]  /*4760*/  @P2 BRA `(.L_x_165) ;  /* 0x00000000000c2947 */ /* 0x000fea0003800000 */
[----:B--2---:R-:W1:Y:S02]  /*4770*/  LDG.E.U8 R157, desc[UR36][R8.64+0x81] ;  /* 0x00008124089d7981 */ /* 0x004e64000c1e1100 */
[----:B-1----:R-:W-:-:S05]  /*4780*/  PRMT R3, R157, 0x8880, RZ ;  /* 0x000088809d037816 */ /* 0x002fca00000000ff */
[----:B------:R-:W-:-:S07]  /*4790*/  IMAD R12, R3, R156, RZ ;  /* 0x0000009c030c7224 */ /* 0x000fce00078e02ff */
.L_x_165:
[----:B------:R-:W-:Y:S05]  /*47a0*/  BSYNC B1 ;  /* 0x0000000000017941 */ /* 0x000fea0003800000 */
.L_x_164:
        /* <DEDUP_REMOVED lines=11> */
.L_x_167:
[----:B------:R-:W-:Y:S05]  /*4860*/  BSYNC B1 ;  /* 0x0000000000017941 */ /* 0x000fea0003800000 */
.L_x_166:
[----:B-1----:R-:W-:Y:S01]  /*4870*/  @!P4 IMAD R3, R90, R155, R12 ;  /* 0x0000009b5a03c224 */ /* 0x002fe200078e020c */
[----:B------:R-:W-:Y:S04]  /*4880*/  BSSY B1, `(.L_x_168) ;  /* 0x0000006000017945 */ /* 0x000fe80003800000 */
[----:B------:R1:W-:Y:S01]  /*4890*/  @!P4 STG.E.U8 desc[UR36][R6.64+0x80], R3 ;  /* 0x000080030600c986 */ /* 0x0003e2000c101124 */
[----:B------:R-:W-:Y:S05]  /*48a0*/  @P3 BRA `(.L_x_169) ;  /* 0x00000000000c3947 */ /* 0x000fea0003800000 */
[----:B--2---:R-:W1:Y:S02]  /*48b0*/  LDG.E.U8 R157, desc[UR36][R10.64+0x81] ;  /* 0x000081240a9d7981 */ /* 0x004e64000c1e1100 */
[----:B-1----:R-:W-:-:S05]  /*48c0*/  PRMT R3, R157, 0x8880, RZ ;  /* 0x000088809d037816 */ /* 0x002fca00000000ff */
[----:B------:R-:W-:-:S07]  /*48d0*/  IMAD R12, R3, R156, RZ ;  /* 0x0000009c030c7224 */ /* 0x000fce00078e02ff */
.L_x_169:
[----:B------:R-:W-:Y:S05]  /*48e0*/  BSYNC B1 ;  /* 0x0000000000017941 */ /* 0x000fea0003800000 */
.L_x_168:
[----:B------:R-:W-:Y:S01]  /*48f0*/  @!P3 IMAD R91, R91, R155, R12 ;  /* 0x0000009b5b5bb224 */ /* 0x000fe200078e020c */
[----:B------:R-:W-:Y:S04]  /*4900*/  BSSY B1, `(.L_x_170) ;  /* 0x0000006000017945 */ /* 0x000fe80003800000 */
[----:B------:R0:W-:Y:S01]  /*4910*/  @!P3 STG.E.U8 desc[UR36][R6.64+0x81], R91 ;  /* 0x0000815b0600b986 */ /* 0x0001e2000c101124 */
[----:B------:R-:W-:Y:S05]  /*4920*/  @P5 BRA `(.L_x_171) ;  /* 0x00000000000c5947 */ /* 0x000fea0003800000 */
[----:B--2---:R-:W1:Y:S02]  /*4930*/  LDG.E.U8 R157, desc[UR36][R8.64+0x88] ;  /* 0x00008824089d7981 */ /* 0x004e64000c1e1100 */
[----:B-1----:R-:W-:-:S05]  /*4940*/  PRMT R3, R157, 0x8880, RZ ;  /* 0x000088809d037816 */ /* 0x002fca00000000ff */
[----:B------:R-:W-:-:S07]  /*4950*/  IMAD R12, R3, R156, RZ ;  /* 0x0000009c030c7224 */ /* 0x000fce00078e02ff */
.L_x_171:
[----:B------:R-:W-:Y:S05]  /*4960*/  BSYNC B1 ;  /* 0x0000000000017941 */ /* 0x000fea0003800000 */
.L_x_170:
[----:B-1----:R-:W-:Y:S01]  /*4970*/  @!P5 IMAD R3, R92, R155, R12 ;  /* 0x0000009b5c03d224 */ /* 0x002fe200078e020c */
[----:B------:R-:W-:Y:S04]  /*4980*/  BSSY B1, `(.L_x_172) ;  /* 0x0000006000017945 */ /* 0x000fe80003800000 */
[----:B------:R1:W-:Y:S01]  /*4990*/  @!P5 STG.E.U8 desc[UR36][R4.64+0x88], R3 ;  /* 0x000088030400d986 */ /* 0x0003e2000c101124 */
[----:B------:R-:W-:Y:S05]  /*49a0*/  @P2 BRA `(.L_x_173) ;  /* 0x00000000000c2947 */ /* 0x000fea0003800000 */
[----:B--2---:R-:W1:Y:S02]  /*49b0*/  LDG.E.U8 R157, desc[UR36][R8.64+0x89] ;  /* 0x00008924089d7981 */ /* 0x004e64000c1e1100 */
[----:B-1----:R-:W-:-:S05]  /*49c0*/  PRMT R3, R157, 0x8880, RZ ;  /* 0x000088809d037816 */ /* 0x002fca00000000ff */
[----:B------:R-:W-:-:S07]  /*49d0*/  IMAD R12, R3, R156, RZ ;  /* 0x0000009c030c7224 */ /* 0x000fce00078e02ff */
.L_x_173:
[----:B------:R-:W-:Y:S05]  /*49e0*/  BSYNC B1 ;  /* 0x0000000000017941 */ /* 0x000fea0003800000 */
.L_x_172:
        /* <DEDUP_REMOVED lines=11> */
.L_x_175:
[----:B------:R-:W-:Y:S05]  /*4aa0*/  BSYNC B1 ;  /* 0x0000000000017941 */ /* 0x000fea0003800000 */
.L_x_174:
[----:B-1----:R-:W-:Y:S01]  /*4ab0*/  @!P4 IMAD R3, R94, R155, R12 ;  /* 0x0000009b5e03c224 */ /* 0x002fe200078e020c */
[----:B------:R-:W-:Y:S04]  /*4ac0*/  BSSY B1, `(.L_x_176) ;  /* 0x0000006000017945 */ /* 0x000fe80003800000 */
[----:B------:R1:W-:Y:S01]  /*4ad0*/  @!P4 STG.E.U8 desc[UR36][R6.64+0x88], R3 ;  /* 0x000088030600c986 */ /* 0x0003e2000c101124 */
[----:B------:R-:W-:Y:S05]  /*4ae0*/  @P3 BRA `(.L_x_177) ;  /* 0x00000000000c3947 */ /* 0x000fea0003800000 */
[----:B--2---:R-:W1:Y:S02]  /*4af0*/  LDG.E.U8 R157, desc[UR36][R10.64+0x89] ;  /* 0x000089240a9d7981 */ /* 0x004e64000c1e1100 */
[----:B-1----:R-:W-:-:S05]  /*4b00*/  PRMT R3, R157, 0x8880, RZ ;  /* 0x000088809d037816 */ /* 0x002fca00000000ff */
[----:B------:R-:W-:-:S07]  /*4b10*/  IMAD R12, R3, R156, RZ ;  /* 0x0000009c030c7224 */ /* 0x000fce00078e02ff */
.L_x_177:
[----:B------:R-:W-:Y:S05]  /*4b20*/  BSYNC B1 ;  /* 0x0000000000017941 */ /* 0x000fea0003800000 */
.L_x_176:
[----:B------:R-:W-:Y:S01]  /*4b30*/  @!P3 IMAD R95, R95, R155, R12 ;  /* 0x0000009b5f5fb224 */ /* 0x000fe200078e020c */
[----:B------:R-:W-:Y:S04]  /*4b40*/  BSSY B1, `(.L_x_178) ;  /* 0x0000006000017945 */ /* 0x000fe80003800000 */
[----:B------:R0:W-:Y:S01]  /*4b50*/  @!P3 STG.E.U8 desc[UR36][R6.64+0x89], R95 ;  /* 0x0000895f0600b986 */ /* 0x0001e2000c101124 */
[----:B------:R-:W-:Y:S05]  /*4b60*/  @P5 BRA `(.L_x_179) ;  /* 0x00000000000c5947 */ /* 0x000fea0003800000 */
[----:B--2---:R-:W1:Y:S02]  /*4b70*/  LDG.E.U8 R157, desc[UR36][R8.64+0x90] ;  /* 0x00009024089d7981 */ /* 0x004e64000c1e1100 */
[----:B-1----:R-:W-:-:S05]  /*4b80*/  PRMT R3, R157, 0x8880, RZ ;  /* 0x000088809d037816 */ /* 0x002fca00000000ff */
[----:B------:R-:W-:-:S07]  /*4b90*/  IMAD R12, R3, R156, RZ ;  /* 0x0000009c030c7224 */ /* 0x000fce00078e02ff */
.L_x_179:
[----:B------:R-:W-:Y:S05]  /*4ba0*/  BSYNC B1 ;  /* 0x0000000000017941 */ /* 0x000fea0003800000 */
.L_x_178:
[----:B-1----:R-:W-:Y:S01]  /*4bb0*/  @!P5 IMAD R3, R96, R155, R12 ;  /* 0x0000009b6003d224 */ /* 0x002fe200078e020c */
[----:B------:R-:W-:Y:S04]  /*4bc0*/  BSSY B1, `(.L_x_180) ;  /* 0x0000006000017945 */ /* 0x000fe80003800000 */
[----:B------:R1:W-:Y:S01]  /*4bd0*/  @!P5 STG.E.U8 desc[UR36][R4.64+0x90], R3 ;  /* 0x000090030400d986 */ /* 0x0003e2000c101124 */
[----:B------:R-:W-:Y:S05]  /*4be0*/  @P2 BRA `(.L_x_181) ;  /* 0x00000000000c2947 */ /* 0x000fea0003800000 */
[----:B--2---:R-:W1:Y:S02]  /*4bf0*/  LDG.E.U8 R157, desc[UR36][R8.64+0x91] ;  /* 0x00009124089d7981 */ /* 0x004e64000c1e1100 */
[----:B-1----:R-:W-:-:S05]  /*4c00*/  PRMT R3, R157, 0x8880, RZ ;  /* 0x000088809d037816 */ /* 0x002fca00000000ff */
[----:B------:R-:W-:-:S07]  /*4c10*/  IMAD R12, R3, R156, RZ ;  /* 0x0000009c030c7224 */ /* 0x000fce00078e02ff */
.L_x_181:
[----:B------:R-:W-:Y:S05]  /*4c20*/  BSYNC B1 ;  /* 0x0000000000017941 */ /* 0x000fea0003800000 */
.L_x_180:
        /* <DEDUP_REMOVED lines=11> */
.L_x_183:
[----:B------:R-:W-:Y:S05]  /*4ce0*/  BSYNC B1 ;  /* 0x0000000000017941 */ /* 0x000fea0003800000 */
.L_x_182:
[----:B-1----:R-:W-:Y:S01]  /*4cf0*/  @!P4 IMAD R3, R98, R155, R12 ;  /* 0x0000009b6203c224 */ /* 0x002fe200078e020c */
[----:B------:R-:W-:Y:S04]  /*4d00*/  BSSY B1, `(.L_x_184) ;  /* 0x0000006000017945 */ /* 0x000fe80003800000 */
[----:B------:R1:W-:Y:S01]  /*4d10*/  @!P4 STG.E.U8 desc[UR36][R6.64+0x90], R3 ;  /* 0x000090030600c986 */ /* 0x0003e2000c101124 */
[----:B------:R-:W-:Y:S05]  /*4d20*/  @P3 BRA `(.L_x_185) ;  /* 0x00000000000c3947 */ /* 0x000fea0003800000 */
[----:B--2---:R-:W1:Y:S02]  /*4d30*/  LDG.E.U8 R157, desc[UR36][R10.64+0x91] ;  /* 0x000091240a9d7981 */ /* 0x004e64000c1e1100 */
[----:B-1----:R-:W-:-:S05]  /*4d40*/  PRMT R3, R157, 0x8880, RZ ;  /* 0x000088809d037816 */ /* 0x002fca00000000ff */
[----:B------:R-:W-:-:S07]  /*4d50*/  IMAD R12, R3, R156, RZ ;  /* 0x0000009c030c7224 */ /* 0x000fce00078e02ff */
.L_x_185:
[----:B------:R-:W-:Y:S05]  /*4d60*/  BSYNC B1 ;  /* 0x0000000000017941 */ /* 0x000fea0003800000 */
.L_x_184:
[----:B------:R-:W-:Y:S01]  /*4d70*/  @!P3 IMAD R99, R99, R155, R12 ;  /* 0x0000009b6363b224 */ /* 0x000fe200078e020c */
[----:B------:R-:W-:Y:S04]  /*4d80*/  BSSY B1, `(.L_x_186) ;  /* 0x0000006000017945 */ /* 0x000fe80003800000 */
[----:B------:R0:W-:Y:S01]  /*4d90*/  @!P3 STG.E.U8 desc[UR36][R6.64+0x91], R99 ;  /* 0x000091630600b986 */ /* 0x0001e2000c101124 */
[----:B------:R-:W-:Y:S05]  /*4da0*/  @P5 BRA `(.L_x_187) ;  /* 0x00000000000c5947 */ /* 0x000fea0003800000 */
[----:B--2---:R-:W1:Y:S02]  /*4db0*/  LDG.E.U8 R157, desc[UR36][R8.64+0x98] ;  /* 0x00009824089d7981 */ /* 0x004e64000c1e1100 */
[----:B-1----:R-:W-:-:S05]  /*4dc0*/  PRMT R3, R157, 0x8880, RZ ;  /* 0x000088809d037816 */ /* 0x002fca00000000ff */
[----:B------:R-:W-:-:S07]  /*4dd0*/  IMAD R12, R3, R156, RZ ;  /* 0x0000009c030c7224 */ /* 0x000fce00078e02ff */
.L_x_187:
[----:B------:R-:W-:Y:S05]  /*4de0*/  BSYNC B1 ;  /* 0x0000000000017941 */ /* 0x000fea0003800000 */
.L_x_186:
[----:B-1----:R-:W-:Y:S01]  /*4df0*/  @!P5 IMAD R3, R100, R155, R12 ;  /* 0x0000009b6403d224 */ /* 0x002fe200078e020c */
[----:B------:R-:W-:Y:S04]  /*4e00*/  BSSY B1, `(.L_x_188) ;  /* 0x0000006000017945 */ /* 0x000fe80003800000 */
[----:B------:R1:W-:Y:S01]  /*4e10*/  @!P5 STG.E.U8 desc[UR36][R4.64+0x98], R3 ;  /* 0x000098030400d986 */ /* 0x0003e2000c101124 */
[----:B------:R-:W-:Y:S05]  /*4e20*/  @P2 BRA `(.L_x_189) ;  /* 0x00000000000c2947 */ /* 0x000fea0003800000 */
[----:B--2---:R-:W1:Y:S02]  /*4e30*/  LDG.E.U8 R157, desc[UR36][R8.64+0x99] ;  /* 0x00009924089d7981 */ /* 0x004e64000c1e1100 */
[----:B-1----:R-:W-:-:S05]  /*4e40*/  PRMT R3, R157, 0x8880, RZ ;  /* 0x000088809d037816 */ /* 0x002fca00000000ff */
[----:B------:R-:W-:-:S07]  /*4e50*/  IMAD R12, R3, R156, RZ ;  /* 0x0000009c030c7224 */ /* 0x000fce00078e02ff */
.L_x_189:
[----:B------:R-:W-:Y:S05]  /*4e60*/  BSYNC B1 ;  /* 0x0000000000017941 */ /* 0x000fea0003800000 */
.L_x_188:
        /* <DEDUP_REMOVED lines=11> */
.L_x_191:
[----:B------:R-:W-:Y:S05]  /*4f20*/  BSYNC B1 ;  /* 0x0000000000017941 */ /* 0x000fea0003800000 */
.L_x_190:
[----:B-1----:R-:W-:Y:S01]  /*4f30*/  @!P4 IMAD R3, R102, R155, R12 ;  /* 0x0000009b6603c224 */ /* 0x002fe200078e020c */
[----:B------:R-:W-:Y:S04]  /*4f40*/  BSSY B1, `(.L_x_192) ;  /* 0x0000006000017945 */ /* 0x000fe80003800000 */
[----:B------:R1:W-:Y:S01]  /*4f50*/  @!P4 STG.E.U8 desc[UR36][R6.64+0x98], R3 ;  /* 0x000098030600c986 */ /* 0x0003e2000c101124 */
[----:B------:R-:W-:Y:S05]  /*4f60*/  @P3 BRA `(.L_x_193) ;  /* 0x00000000000c3947 */ /* 0x000fea0003800000 */
[----:B--2---:R-:W1:Y:S02]  /*4f70*/  LDG.E.U8 R157, desc[UR36][R10.64+0x99] ;  /* 0x000099240a9d7981 */ /* 0x004e64000c1e1100 */
[----:B-1----:R-:W-:-:S05]  /*4f80*/  PRMT R3, R157, 0x8880, RZ ;  /* 0x000088809d037816 */ /* 0x002fca00000000ff */
[----:B------:R-:W-:-:S07]  /*4f90*/  IMAD R12, R3, R156, RZ ;  /* 0x0000009c030c7224 */ /* 0x000fce00078e02ff */
.L_x_193:
[----:B------:R-:W-:Y:S05]  /*4fa0*/  BSYNC B1 ;  /* 0x0000000000017941 */ /* 0x000fea0003800000 */
.L_x_192:
[----:B------:R-:W-:Y:S01]  /*4fb0*/  @!P3 IMAD R103, R103, R155, R12 ;  /* 0x0000009b6767b224 */ /* 0x000fe200078e020c */
[----:B------:R-:W-:Y:S04]  /*4fc0*/  BSSY B1, `(.L_x_194) ;  /* 0x0000006000017945 */ /* 0x000fe80003800000 */
[----:B------:R0:W-:Y:S01]  /*4fd0*/  @!P3 STG.E.U8 desc[UR36][R6.64+0x99], R103 ;  /* 0x000099670600b986 */ /* 0x0001e2000c101124 */
[----:B------:R-:W-:Y:S05]  /*4fe0*/  @P5 BRA `(.L_x_195) ;  /* 0x00000000000c5947 */ /* 0x000fea0003800000 */
[----:B--2---:R-:W1:Y:S02]  /*4ff0*/  LDG.E.U8 R157, desc[UR36][R8.64+0xa0] ;  /* 0x0000a024089d7981 */ /* 0x004e64000c1e1100 */
[----:B-1----:R-:W-:-:S05]  /*5000*/  PRMT R3, R157, 0x8880, RZ ;  /* 0x000088809d037816 */ /* 0x002fca00000000ff */
[----:B------:R-:W-:-:S07]  /*5010*/  IMAD R12, R3, R156, RZ ;  /* 0x0000009c030c7224 */ /* 0x000fce00078e02ff */
.L_x_195:
[----:B------:R-:W-:Y:S05]  /*5020*/  BSYNC B1 ;  /* 0x0000000000017941 */ /* 0x000fea0003800000 */
.L_x_194:
[----:B-1----:R-:W-:Y:S01]  /*5030*/  @!P5 IMAD R3, R104, R155, R12 ;  /* 0x0000009b6803d224 */ /* 0x002fe200078e020c */
[----:B------:R-:W-:Y:S04]  /*5040*/  BSSY B1, `(.L_x_196) ;  /* 0x0000006000017945 */ /* 0x000fe80003800000 */
[----:B------:R1:W-:Y:S01]  /*5050*/  @!P5 STG.E.U8 desc[UR36][R4.64+0xa0], R3 ;  /* 0x0000a0030400d986 */ /* 0x0003e2000c101124 */
[----:B------:R-:W-:Y:S05]  /*5060*/  @P2 BRA `(.L_x_197) ;  /* 0x00000000000c2947 */ /* 0x000fea0003800000 */
[----:B--2---:R-:W1:Y:S02]  /*5070*/  LDG.E.U8 R157, desc[UR36][R8.64+0xa1] ;  /* 0x0000a124089d7981 */ /* 0x004e64000c1e1100 */
[----:B-1----:R-:W-:-:S05]  /*5080*/  PRMT R3, R157, 0x8880, RZ ;  /* 0x000088809d037816 */ /* 0x002fca00000000ff */
[----:B------:R-:W-:-:S07]  /*5090*/  IMAD R12, R3, R156, RZ ;  /* 0x0000009c030c7224 */ /* 0x000fce00078e02ff */
.L_x_197:
[----:B------:R-:W-:Y:S05]  /*50a0*/  BSYNC B1 ;  /* 0x0000000000017941 */ /* 0x000fea0003800000 */
.L_x_196:
        /* <DEDUP_REMOVED lines=11> */
.L_x_199:
[----:B------:R-:W-:Y:S05]  /*5160*/  BSYNC B1 ;  /* 0x0000000000017941 */ /* 0x000fea0003800000 */
.L_x_198:
[----:B-1----:R-:W-:Y:S01]  /*5170*/  @!P4 IMAD R3, R106, R155, R12 ;  /* 0x0000009b6a03c224 */ /* 0x002fe200078e020c */
[----:B------:R-:W-:Y:S04]  /*5180*/  BSSY B1, `(.L_x_200) ;  /* 0x0000006000017945 */ /* 0x000fe80003800000 */
[----:B------:R1:W-:Y:S01]  /*5190*/  @!P4 STG.E.U8 desc[UR36][R6.64+0xa0], R3 ;  /* 0x0000a0030600c986 */ /* 0x0003e2000c101124 */
[----:B------:R-:W-:Y:S05]  /*51a0*/  @P3 BRA `(.L_x_201) ;  /* 0x00000000000c3947 */ /* 0x000fea0003800000 */
[----:B--2---:R-:W1:Y:S02]  /*51b0*/  LDG.E.U8 R157, desc[UR36][R10.64+0xa1] ;  /* 0x0000a1240a9d7981 */ /* 0x004e64000c1e1100 */
[----:B-1----:R-:W-:-:S05]  /*51c0*/  PRMT R3, R157, 0x8880, RZ ;  /* 0x000088809d037816 */ /* 0x002fca00000000ff */
[----:B------:R-:W-:-:S07]  /*51d0*/  IMAD R12, R3, R156, RZ ;  /* 0x0000009c030c7224 */ /* 0x000fce00078e02ff */
.L_x_201:
[----:B------:R-:W-:Y:S05]  /*51e0*/  BSYNC B1 ;  /* 0x0000000000017941 */ /* 0x000fea0003800000 */
.L_x_200:
[----:B------:R-:W-:Y:S01]  /*51f0*/  @!P3 IMAD R107, R107, R155, R12 ;  /* 0x0000009b6b6bb224 */ /* 0x000fe200078e020c */
[----:B------:R-:W-:Y:S04]  /*5200*/  BSSY B1, `(.L_x_202) ;  /* 0x0000006000017945 */ /* 0x000fe80003800000 */
[----:B------:R0:W-:Y:S01]  /*5210*/  @!P3 STG.E.U8 desc[UR36][R6.64+0xa1], R107 ;  /* 0x0000a16b0600b986 */ /* 0x0001e2000c101124 */
[----:B------:R-:W-:Y:S05]  /*5220*/  @P5 BRA `(.L_x_203) ;  /* 0x00000000000c5947 */ /* 0x000fea0003800000 */
[----:B--2---:R-:W1:Y:S02]  /*5230*/  LDG.E.U8 R157, desc[UR36][R8.64+0xa8] ;  /* 0x0000a824089d7981 */ /* 0x004e64000c1e1100 */
[----:B-1----:R-:W-:-:S05]  /*5240*/  PRMT R3, R157, 0x8880, RZ ;  /* 0x000088809d037816 */ /* 0x002fca00000000ff */
[----:B------:R-:W-:-:S07]  /*5250*/  IMAD R12, R3, R156, RZ ;  /* 0x0000009c030c7224 */ /* 0x000fce00078e02ff */
.L_x_203:
[----:B------:R-:W-:Y:S05]  /*5260*/  BSYNC B1 ;  /* 0x0000000000017941 */ /* 0x000fea0003800000 */
.L_x_202:
[----:B-1----:R-:W-:Y:S01]  /*5270*/  @!P5 IMAD R3, R108, R155, R12 ;  /* 0x0000009b6c03d224 */ /* 0x002fe200078e020c */
[----:B------:R-:W-:Y:S04]  /*5280*/  BSSY B1, `(.L_x_204) ;  /* 0x0000006000017945 */ /* 0x000fe80003800000 */
[----:B------:R1:W-:Y:S01]  /*5290*/  @!P5 STG.E.U8 desc[UR36][R4.64+0xa8], R3 ;  /* 0x0000a8030400d986 */ /* 0x0003e2000c101124 */
[----:B------:R-:W-:Y:S05]  /*52a0*/  @P2 BRA `(.L_x_205) ;  /* 0x00000000000c2947 */ /* 0x000fea0003800000 */
[----:B--2---:R-:W1:Y:S02]  /*52b0*/  LDG.E.U8 R157, desc[UR36][R8.64+0xa9] ;  /* 0x0000a924089d7981 */ /* 0x004e64000c1e1100 */
[----:B-1----:R-:W-:-:S05]  /*52c0*/  PRMT R3, R157, 0x8880, RZ ;  /* 0x000088809d037816 */ /* 0x002fca00000000ff */
[----:B------:R-:W-:-:S07]  /*52d0*/  IMAD R12, R3, R156, RZ ;  /* 0x0000009c030c7224 */ /* 0x000fce00078e02ff */
.L_x_205:
[----:B------:R-:W-:Y:S05]  /*52e0*/  BSYNC B1 ;  /* 0x0000000000017941 */ /* 0x000fea0003800000 */
.L_x_204:
        /* <DEDUP_REMOVED lines=11> */
.L_x_207:
[----:B------:R-:W-:Y:S05]  /*53a0*/  BSYNC B1 ;  /* 0x0000000000017941 */ /* 0x000fea0003800000 */
.L_x_206:
[----:B-1----:R-:W-:Y:S01]  /*53b0*/  @!P4 IMAD R3, R110, R155, R12 ;  /* 0x0000009b6e03c224 */ /* 0x002fe200078e020c */
[----:B------:R-:W-:Y:S04]  /*53c0*/  BSSY B1, `(.L_x_208) ;  /* 0x0000006000017945 */ /* 0x000fe80003800000 */
[----:B------:R1:W-:Y:S01]  /*53d0*/  @!P4 STG.E.U8 desc[UR36][R6.64+0xa8], R3 ;  /* 0x0000a8030600c986 */ /* 0x0003e2000c101124 */
[----:B------:R-:W-:Y:S05]  /*53e0*/  @P3 BRA `(.L_x_209) ;  /* 0x00000000000c3947 */ /* 0x000fea0003800000 */
[----:B--2---:R-:W1:Y:S02]  /*53f0*/  LDG.E.U8 R157, desc[UR36][R10.64+0xa9] ;  /* 0x0000a9240a9d7981 */ /* 0x004e64000c1e1100 */
[----:B-1----:R-:W-:-:S05]  /*5400*/  PRMT R3, R157, 0x8880, RZ ;  /* 0x000088809d037816 */ /* 0x002fca00000000ff */
[----:B------:R-:W-:-:S07]  /*5410*/  IMAD R12, R3, R156, RZ ;  /* 0x0000009c030c7224 */ /* 0x000fce00078e02ff */
.L_x_209:
[----:B------:R-:W-:Y:S05]  /*5420*/  BSYNC B1 ;  /* 0x0000000000017941 */ /* 0x000fea0003800000 */
.L_x_208:
[----:B------:R-:W-:Y:S01]  /*5430*/  @!P3 IMAD R111, R111, R155, R12 ;  /* 0x0000009b6f6fb224 */ /* 0x000fe200078e020c */
[----:B------:R-:W-:Y:S04]  /*5440*/  BSSY B1, `(.L_x_210) ;  /* 0x0000006000017945 */ /* 0x000fe80003800000 */
[----:B------:R0:W-:Y:S01]  /*5450*/  @!P3 STG.E.U8 desc[UR36][R6.64+0xa9], R111 ;  /* 0x0000a96f0600b986 */ /* 0x0001e2000c101124 */
[----:B------:R-:W-:Y:S05]  /*5460*/  @P5 BRA `(.L_x_211) ;  /* 0x00000000000c5947 */ /* 0x000fea0003800000 */
[----:B--2---:R-:W1:Y:S02]  /*5470*/  LDG.E.U8 R157, desc[UR36][R8.64+0xb0] ;  /* 0x0000b024089d7981 */ /* 0x004e64000c1e1100 */
[----:B-1----:R-:W-:-:S05]  /*5480*/  PRMT R3, R157, 0x8880, RZ ;  /* 0x000088809d037816 */ /* 0x002fca00000000ff */
[----:B------:R-:W-:-:S07]  /*5490*/  IMAD R12, R3, R156, RZ ;  /* 0x0000009c030c7224 */ /* 0x000fce00078e02ff */
.L_x_211:
[----:B------:R-:W-:Y:S05]  /*54a0*/  BSYNC B1 ;  /* 0x0000000000017941 */ /* 0x000fea0003800000 */
.L_x_210:
[----:B-1----:R-:W-:Y:S01]  /*54b0*/  @!P5 IMAD R3, R112, R155, R12 ;  /* 0x0000009b7003d224 */ /* 0x002fe200078e020c */
[----:B------:R-:W-:Y:S04]  /*54c0*/  BSSY B1, `(.L_x_212) ;  /* 0x0000006000017945 */ /* 0x000fe80003800000 */
[----:B------:R1:W-:Y:S01]  /*54d0*/  @!P5 STG.E.U8 desc[UR36][R4.64+0xb0], R3 ;  /* 0x0000b0030400d986 */ /* 0x0003e2000c101124 */
[----:B------:R-:W-:Y:S05]  /*54e0*/  @P2 BRA `(.L_x_213) ;  /* 0x00000000000c2947 */ /* 0x000fea0003800000 */
[----:B--2---:R-:W1:Y:S02]  /*54f0*/  LDG.E.U8 R157, desc[UR36][R8.64+0xb1] ;  /* 0x0000b124089d7981 */ /* 0x004e64000c1e1100 */
[----:B-1----:R-:W-:-:S05]  /*5500*/  PRMT R3, R157, 0x8880, RZ ;  /* 0x000088809d037816 */ /* 0x002fca00000000ff */
[----:B------:R-:W-:-:S07]  /*5510*/  IMAD R12, R3, R156, RZ ;  /* 0x0000009c030c7224 */ /* 0x000fce00078e02ff */
.L_x_213:
[----:B------:R-:W-:Y:S05]  /*5520*/  BSYNC B1 ;  /* 0x0000000000017941 */ /* 0x000fea0003800000 */
.L_x_212:
        /* <DEDUP_REMOVED lines=11> */
.L_x_215:
[----:B------:R-:W-:Y:S05]  /*55e0*/  BSYNC B1 ;  /* 0x0000000000017941 */ /* 0x000fea0003800000 */
.L_x_214:
[----:B-1----:R-:W-:Y:S01]  /*55f0*/  @!P4 IMAD R3, R114, R155, R12 ;  /* 0x0000009b7203c224 */ /* 0x002fe200078e020c */
[----:B------:R-:W-:Y:S04]  /*5600*/  BSSY B1, `(.L_x_216) ;  /* 0x0000006000017945 */ /* 0x000fe80003800000 */
[----:B------:R1:W-:Y:S01]  /*5610*/  @!P4 STG.E.U8 desc[UR36][R6.64+0xb0], R3 ;  /* 0x0000b0030600c986 */ /* 0x0003e2000c101124 */
[----:B------:R-:W-:Y:S05]  /*5620*/  @P3 BRA `(.L_x_217) ;  /* 0x00000000000c3947 */ /* 0x000fea0003800000 */
[----:B--2---:R-:W1:Y:S02]  /*5630*/  LDG.E.U8 R157, desc[UR36][R10.64+0xb1] ;  /* 0x0000b1240a9d7981 */ /* 0x004e64000c1e1100 */
[----:B-1----:R-:W-:-:S05]  /*5640*/  PRMT R3, R157, 0x8880, RZ ;  /* 0x000088809d037816 */ /* 0x002fca00000000ff */
[----:B------:R-:W-:-:S07]  /*5650*/  IMAD R12, R3, R156, RZ ;  /* 0x0000009c030c7224 */ /* 0x000fce00078e02ff */
.L_x_217:
[----:B------:R-:W-:Y:S05]  /*5660*/  BSYNC B1 ;  /* 0x0000000000017941 */ /* 0x000fea0003800000 */
.L_x_216:
[----:B------:R-:W-:Y:S01]  /*5670*/  @!P3 IMAD R115, R115, R155, R12 ;  /* 0x0000009b7373b224 */ /* 0x000fe200078e020c */
[----:B------:R-:W-:Y:S04]  /*5680*/  BSSY B1, `(.L_x_218) ;  /* 0x0000006000017945 */ /* 0x000fe80003800000 */
[----:B------:R0:W-:Y:S01]  /*5690*/  @!P3 STG.E.U8 desc[UR36][R6.64+0xb1], R115 ;  /* 0x0000b1730600b986 */ /* 0x0001e2000c101124 */
[----:B------:R-:W-:Y:S05]  /*56a0*/  @P5 BRA `(.L_x_219) ;  /* 0x00000000000c5947 */ /* 0x000fea0003800000 */
[----:B--2---:R-:W1:Y:S02]  /*56b0*/  LDG.E.U8 R157, desc[UR36][R8.64+0xb8] ;  /* 0x0000b824089d7981 */ /* 0x004e64000c1e1100 */
[----:B-1----:R-:W-:-:S05]  /*56c0*/  PRMT R3, R157, 0x8880, RZ ;  /* 0x000088809d037816 */ /* 0x002fca00000000ff */
[----:B------:R-:W-:-:S07]  /*56d0*/  IMAD R12, R3, R156, RZ ;  /* 0x0000009c030c7224 */ /* 0x000fce00078e02ff */
.L_x_219:
[----:B------:R-:W-:Y:S05]  /*56e0*/  BSYNC B1 ;  /* 0x0000000000017941 */ /* 0x000fea0003800000 */
.L_x_218:
[----:B-1----:R-:W-:Y:S01]  /*56f0*/  @!P5 IMAD R3, R116, R155, R12 ;  /* 0x0000009b7403d224 */ /* 0x002fe200078e020c */
[----:B------:R-:W-:Y:S04]  /*5700*/  BSSY B1, `(.L_x_220) ;  /* 0x0000006000017945 */ /* 0x000fe80003800000 */
[----:B------:R1:W-:Y:S01]  /*5710*/  @!P5 STG.E.U8 desc[UR36][R4.64+0xb8], R3 ;  /* 0x0000b8030400d986 */ /* 0x0003e2000c101124 */
[----:B------:R-:W-:Y:S05]  /*5720*/  @P2 BRA `(.L_x_221) ;  /* 0x00000000000c2947 */ /* 0x000fea0003800000 */
[----:B--2---:R-:W1:Y:S02]  /*5730*/  LDG.E.U8 R157, desc[UR36][R8.64+0xb9] ;  /* 0x0000b924089d7981 */ /* 0x004e64000c1e1100 */
[----:B-1----:R-:W-:-:S05]  /*5740*/  PRMT R3, R157, 0x8880, RZ ;  /* 0x000088809d037816 */ /* 0x002fca00000000ff */
[----:B------:R-:W-:-:S07]  /*5750*/  IMAD R12, R3, R156, RZ ;  /* 0x0000009c030c7224 */ /* 0x000fce00078e02ff */
.L_x_221:
[----:B------:R-:W-:Y:S05]  /*5760*/  BSYNC B1 ;  /* 0x0000000000017941 */ /* 0x000fea0003800000 */
.L_x_220:
        /* <DEDUP_REMOVED lines=11> */
.L_x_223:
[----:B------:R-:W-:Y:S05]  /*5820*/  BSYNC B1 ;  /* 0x0000000000017941 */ /* 0x000fea0003800000 */
.L_x_222:
[----:B-1----:R-:W-:Y:S01]  /*5830*/  @!P4 IMAD R3, R118, R155, R12 ;  /* 0x0000009b7603c224 */ /* 0x002fe200078e020c */
[----:B------:R-:W-:Y:S04]  /*5840*/  BSSY B1, `(.L_x_224) ;  /* 0x0000006000017945 */ /* 0x000fe80003800000 */
[----:B------:R1:W-:Y:S01]  /*5850*/  @!P4 STG.E.U8 desc[UR36][R6.64+0xb8], R3 ;  /* 0x0000b8030600c986 */ /* 0x0003e2000c101124 */
[----:B------:R-:W-:Y:S05]  /*5860*/  @P3 BRA `(.L_x_225) ;  /* 0x00000000000c3947 */ /* 0x000fea0003800000 */
[----:B--2---:R-:W1:Y:S02]  /*5870*/  LDG.E.U8 R157, desc[UR36][R10.64+0xb9] ;  /* 0x0000b9240a9d7981 */ /* 0x004e64000c1e1100 */
[----:B-1----:R-:W-:-:S05]  /*5880*/  PRMT R3, R157, 0x8880, RZ ;  /* 0x000088809d037816 */ /* 0x002fca00000000ff */
[----:B------:R-:W-:-:S07]  /*5890*/  IMAD R12, R3, R156, RZ ;  /* 0x0000009c030c7224 */ /* 0x000fce00078e02ff */
.L_x_225:
[----:B------:R-:W-:Y:S05]  /*58a0*/  BSYNC B1 ;  /* 0x0000000000017941 */ /* 0x000fea0003800000 */
.L_x_224:
[----:B------:R-:W-:Y:S01]  /*58b0*/  @!P3 IMAD R119, R119, R155, R12 ;  /* 0x0000009b7777b224 */ /* 0x000fe200078e020c */
[----:B------:R-:W-:Y:S04]  /*58c0*/  BSSY B1, `(.L_x_226) ;  /* 0x0000006000017945 */ /* 0x000fe80003800000 */
[----:B------:R0:W-:Y:S01]  /*58d0*/  @!P3 STG.E.U8 desc[UR36][R6.64+0xb9], R119 ;  /* 0x0000b9770600b986 */ /* 0x0001e2000c101124 */
[----:B------:R-:W-:Y:S05]  /*58e0*/  @P5 BRA `(.L_x_227) ;  /* 0x00000000000c5947 */ /* 0x000fea0003800000 */
[----:B--2---:R-:W1:Y:S02]  /*58f0*/  LDG.E.U8 R157, desc[UR36][R8.64+0xc0] ;  /* 0x0000c024089d7981 */ /* 0x004e64000c1e1100 */
[----:B-1----:R-:W-:-:S05]  /*5900*/  PRMT R3, R157, 0x8880, RZ ;  /* 0x000088809d037816 */ /* 0x002fca00000000ff */
[----:B------:R-:W-:-:S07]  /*5910*/  IMAD R12, R3, R156, RZ ;  /* 0x0000009c030c7224 */ /* 0x000fce00078e02ff */
.L_x_227:
[----:B------:R-:W-:Y:S05]  /*5920*/  BSYNC B1 ;  /* 0x0000000000017941 */ /* 0x000fea0003800000 */
.L_x_226:
[----:B-1----:R-:W-:Y:S01]  /*5930*/  @!P5 IMAD R3, R120, R155, R12 ;  /* 0x0000009b7803d224 */ /* 0x002fe200078e020c */
[----:B------:R-:W-:Y:S04]  /*5940*/  BSSY B1, `(.L_x_228) ;  /* 0x0000006000017945 */ /* 0x000fe80003800000 */
[----:B------:R1:W-:Y:S01]  /*5950*/  @!P5 STG.E.U8 desc[UR36][R4.64+0xc0], R3 ;  /* 0x0000c0030400d986 */ /* 0x0003e2000c101124 */
[----:B------:R-:W-:Y:S05]  /*5960*/  @P2 BRA `(.L_x_229) ;  /* 0x00000000000c2947 */ /* 0x000fea0003800000 */
[----:B--2---:R-:W1:Y:S02]  /*5970*/  LDG.E.U8 R157, desc[UR36][R8.64+0xc1] ;  /* 0x0000c124089d7981 */ /* 0x004e64000c1e1100 */
[----:B-1----:R-:W-:-:S05]  /*5980*/  PRMT R3, R157, 0x8880, RZ ;  /* 0x000088809d037816 */ /* 0x002fca00000000ff */
[----:B------:R-:W-:-:S07]  /*5990*/  IMAD R12, R3, R156, RZ ;  /* 0x0000009c030c7224 */ /* 0x000fce00078e02ff */
.L_x_229:
[----:B------:R-:W-:Y:S05]  /*59a0*/  BSYNC B1 ;  /* 0x0000000000017941 */ /* 0x000fea0003800000 */
.L_x_228:
        /* <DEDUP_REMOVED lines=11> */
.L_x_231:
[----:B------:R-:W-:Y:S05]  /*5a60*/  BSYNC B1 ;  /* 0x0000000000017941 */ /* 0x000fea0003800000 */
.L_x_230:
[----:B-1----:R-:W-:Y:S01]  /*5a70*/  @!P4 IMAD R3, R122, R155, R12 ;  /* 0x0000009b7a03c224 */ /* 0x002fe200078e020c */
[----:B------:R-:W-:Y:S04]  /*5a80*/  BSSY B1, `(.L_x_232) ;  /* 0x0000006000017945 */ /* 0x000fe80003800000 */
[----:B------:R1:W-:Y:S01]  /*5a90*/  @!P4 STG.E.U8 desc[UR36][R6.64+0xc0], R3 ;  /* 0x0000c0030600c986 */ /* 0x0003e2000c101124 */
[----:B------:R-:W-:Y:S05]  /*5aa0*/  @P3 BRA `(.L_x_233) ;  /* 0x00000000000c3947 */ /* 0x000fea0003800000 */
[----:B--2---:R-:W1:Y:S02]  /*5ab0*/  LDG.E.U8 R157, desc[UR36][R10.64+0xc1] ;  /* 0x0000c1240a9d7981 */ /* 0x004e64000c1e1100 */
[----:B-1----:R-:W-:-:S05]  /*5ac0*/  PRMT R3, R157, 0x8880, RZ ;  /* 0x000088809d037816 */ /* 0x002fca00000000ff */
[----:B------:R-:W-:-:S07]  /*5ad0*/  IMAD R12, R3, R156, RZ ;  /* 0x0000009c030c7224 */ /* 0x000fce00078e02ff */
.L_x_233:
[----:B------:R-:W-:Y:S05]  /*5ae0*/  BSYNC B1 ;  /* 0x0000000000017941 */ /* 0x000fea0003800000 */
.L_x_232:
[----:B------:R-:W-:Y:S01]  /*5af0*/  @!P3 IMAD R123, R123, R155, R12 ;  /* 0x0000009b7b7bb224 */ /* 0x000fe200078e020c */
[----:B------:R-:W-:Y:S04]  /*5b00*/  BSSY B1, `(.L_x_234) ;  /* 0x0000006000017945 */ /* 0x000fe80003800000 */
[----:B------:R0:W-:Y:S01]  /*5b10*/  @!P3 STG.E.U8 desc[UR36][R6.64+0xc1], R123 ;  /* 0x0000c17b0600b986 */ /* 0x0001e2000c101124 */
[----:B------:R-:W-:Y:S05]  /*5b20*/  @P5 BRA `(.L_x_235) ;  /* 0x00000000000c5947 */ /* 0x000fea0003800000 */
[----:B--2---:R-:W1:Y:S02]  /*5b30*/  LDG.E.U8 R157, desc[UR36][R8.64+0xc8] ;  /* 0x0000c824089d7981 */ /* 0x004e64000c1e1100 */
[----:B-1----:R-:W-:-:S05]  /*5b40*/  PRMT R3, R157, 0x8880, RZ ;  /* 0x000088809d037816 */ /* 0x002fca00000000ff */
[----:B------:R-:W-:-:S07]  /*5b50*/  IMAD R12, R3, R156, RZ ;  /* 0x0000009c030c7224 */ /* 0x000fce00078e02ff */
.L_x_235:
[----:B------:R-:W-:Y:S05]  /*5b60*/  BSYNC B1 ;  /* 0x0000000000017941 */ /* 0x000fea0003800000 */
.L_x_234:
[----:B-1----:R-:W-:Y:S01]  /*5b70*/  @!P5 IMAD R3, R124, R155, R12 ;  /* 0x0000009b7c03d224 */ /* 0x002fe200078e020c */
[----:B------:R-:W-:Y:S04]  /*5b80*/  BSSY B1, `(.L_x_236) ;  /* 0x0000006000017945 */ /* 0x000fe80003800000 */
[----:B------:R1:W-:Y:S01]  /*5b90*/  @!P5 STG.E.U8 desc[UR36][R4.64+0xc8], R3 ;  /* 0x0000c8030400d986 */ /* 0x0003e2000c101124 */
[----:B------:R-:W-:Y:S05]  /*5ba0*/  @P2 BRA `(.L_x_237) ;  /* 0x00000000000c2947 */ /* 0x000fea0003800000 */
[----:B--2---:R-:W1:Y:S02]  /*5bb0*/  LDG.E.U8 R157, desc[UR36][R8.64+0xc9] ;  /* 0x0000c924089d7981 */ /* 0x004e64000c1e1100 */
[----:B-1----:R-:W-:-:S05]  /*5bc0*/  PRMT R3, R157, 0x8880, RZ ;  /* 0x000088809d037816 */ /* 0x002fca00000000ff */
[----:B------:R-:W-:-:S07]  /*5bd0*/  IMAD R12, R3, R156, RZ ;  /* 0x0000009c030c7224 */ /* 0x000fce00078e02ff */
.L_x_237:
[----:B------:R-:W-:Y:S05]  /*5be0*/  BSYNC B1 ;  /* 0x0000000000017941 */ /* 0x000fea0003800000 */
.L_x_236:
        /* <DEDUP_REMOVED lines=11> */
.L_x_239:
[----:B------:R-:W-:Y:S05]  /*5ca0*/  BSYNC B1 ;  /* 0x0000000000017941 */ /* 0x000fea0003800000 */
.L_x_238:
[----:B-1----:R-:W-:Y:S01]  /*5cb0*/  @!P4 IMAD R3, R126, R155, R12 ;  /* 0x0000009b7e03c224 */ /* 0x002fe200078e020c */
[----:B------:R-:W-:Y:S04]  /*5cc0*/  BSSY B1, `(.L_x_240) ;  /* 0x0000006000017945 */ /* 0x000fe80003800000 */
[----:B------:R1:W-:Y:S01]  /*5cd0*/  @!P4 STG.E.U8 desc[UR36][R6.64+0xc8], R3 ;  /* 0x0000c8030600c986 */ /* 0x0003e2000c101124 */
[----:B------:R-:W-:Y:S05]  /*5ce0*/  @P3 BRA `(.L_x_241) ;  /* 0x00000000000c3947 */ /* 0x000fea0003800000 */
[----:B--2---:R-:W1:Y:S02]  /*5cf0*/  LDG.E.U8 R157, desc[UR36][R10.64+0xc9] ;  /* 0x0000c9240a9d7981 */ /* 0x004e64000c1e1100 */
[----:B-1----:R-:W-:-:S05]  /*5d00*/  PRMT R3, R157, 0x8880, RZ ;  /* 0x000088809d037816 */ /* 0x002fca00000000ff */
[----:B------:R-:W-:-:S07]  /*5d10*/  IMAD R12, R3, R156, RZ ;  /* 0x0000009c030c7224 */ /* 0x000fce00078e02ff */
.L_x_241:
[----:B------:R-:W-:Y:S05]  /*5d20*/  BSYNC B1 ;  /* 0x0000000000017941 */ /* 0x000fea0003800000 */
.L_x_240:
[----:B------:R-:W-:Y:S01]  /*5d30*/  @!P3 IMAD R127, R127, R155, R12 ;  /* 0x0000009b7f7fb224 */ /* 0x000fe200078e020c */
[----:B------:R-:W-:Y:S04]  /*5d40*/  BSSY B1, `(.L_x_242) ;  /* 0x0000006000017945 */ /* 0x000fe80003800000 */
[----:B------:R0:W-:Y:S01]  /*5d50*/  @!P3 STG.E.U8 desc[UR36][R6.64+0xc9], R127 ;  /* 0x0000c97f0600b986 */ /* 0x0001e2000c101124 */
[----:B------:R-:W-:Y:S05]  /*5d60*/  @P5 BRA `(.L_x_243) ;  /* 0x00000000000c5947 */ /* 0x000fea0003800000 */
[----:B--2---:R-:W1:Y:S02]  /*5d70*/  LDG.E.U8 R157, desc[UR36][R8.64+0xd0] ;  /* 0x0000d024089d7981 */ /* 0x004e64000c1e1100 */
[----:B-1----:R-:W-:-:S05]  /*5d80*/  PRMT R3, R157, 0x8880, RZ ;  /* 0x000088809d037816 */ /* 0x002fca00000000ff */
[----:B------:R-:W-:-:S07]  /*5d90*/  IMAD R12, R3, R156, RZ ;  /* 0x0000009c030c7224 */ /* 0x000fce00078e02ff */
.L_x_243:
[----:B------:R-:W-:Y:S05]  /*5da0*/  BSYNC B1 ;  /* 0x0000000000017941 */ /* 0x000fea0003800000 */
.L_x_242:
[----:B-1----:R-:W-:Y:S01]  /*5db0*/  @!P5 IMAD R3, R128, R155, R12 ;  /* 0x0000009b8003d224 */ /* 0x002fe200078e020c */
[----:B------:R-:W-:Y:S04]  /*5dc0*/  BSSY B1, `(.L_x_244) ;  /* 0x0000006000017945 */ /* 0x000fe80003800000 */
[----:B------:R1:W-:Y:S01]  /*5dd0*/  @!P5 STG.E.U8 desc[UR36][R4.64+0xd0], R3 ;  /* 0x0000d0030400d986 */ /* 0x0003e2000c101124 */
[----:B------:R-:W-:Y:S05]  /*5de0*/  @P2 BRA `(.L_x_245) ;  /* 0x00000000000c2947 */ /* 0x000fea0003800000 */
[----:B--2---:R-:W1:Y:S02]  /*5df0*/  LDG.E.U8 R157, desc[UR36][R8.64+0xd1] ;  /* 0x0000d124089d7981 */ /* 0x004e64000c1e1100 */
[----:B-1----:R-:W-:-:S05]  /*5e00*/  PRMT R3, R157, 0x8880, RZ ;  /* 0x000088809d037816 */ /* 0x002fca00000000ff */
[----:B------:R-:W-:-:S07]  /*5e10*/  IMAD R12, R3, R156, RZ ;  /* 0x0000009c030c7224 */ /* 0x000fce00078e02ff */
.L_x_245:
[----:B------:R-:W-:Y:S05]  /*5e20*/  BSYNC B1 ;  /* 0x0000000000017941 */ /* 0x000fea0003800000 */
.L_x_244:
        /* <DEDUP_REMOVED lines=11> */
.L_x_247:
[----:B------:R-:W-:Y:S05]  /*5ee0*/  BSYNC B1 ;  /* 0x0000000000017941 */ /* 0x000fea0003800000 */
.L_x_246:
[----:B-1----:R-:W-:Y:S01]  /*5ef0*/  @!P4 IMAD R3, R130, R155, R12 ;  /* 0x0000009b8203c224 */ /* 0x002fe200078e020c */
[----:B------:R-:W-:Y:S04]  /*5f00*/  BSSY B1, `(.L_x_248) ;  /* 0x0000006000017945 */ /* 0x000fe80003800000 */
[----:B------:R1:W-:Y:S01]  /*5f10*/  @!P4 STG.E.U8 desc[UR36][R6.64+0xd0], R3 ;  /* 0x0000d0030600c986 */ /* 0x0003e2000c101124 */
[----:B------:R-:W-:Y:S05]  /*5f20*/  @P3 BRA `(.L_x_249) ;  /* 0x00000000000c3947 */ /* 0x000fea0003800000 */
[----:B--2---:R-:W1:Y:S02]  /*5f30*/  LDG.E.U8 R157, desc[UR36][R10.64+0xd1] ;  /* 0x0000d1240a9d7981 */ /* 0x004e64000c1e1100 */
[----:B-1----:R-:W-:-:S05]  /*5f40*/  PRMT R3, R157, 0x8880, RZ ;  /* 0x000088809d037816 */ /* 0x002fca00000000ff */
[----:B------:R-:W-:-:S07]  /*5f50*/  IMAD R12, R3, R156, RZ ;  /* 0x0000009c030c7224 */ /* 0x000fce00078e02ff */
.L_x_249:
[----:B------:R-:W-:Y:S05]  /*5f60*/  BSYNC B1 ;  /* 0x0000000000017941 */ /* 0x000fea0003800000 */
.L_x_248:
[----:B------:R-:W-:Y:S01]  /*5f70*/  @!P3 IMAD R131, R131, R155, R12 ;  /* 0x0000009b8383b224 */ /* 0x000fe200078e020c */
[----:B------:R-:W-:Y:S04]  /*5f80*/  BSSY B1, `(.L_x_250) ;  /* 0x0000006000017945 */ /* 0x000fe80003800000 */
[----:B------:R0:W-:Y:S01]  /*5f90*/  @!P3 STG.E.U8 desc[UR36][R6.64+0xd1], R131 ;  /* 0x0000d1830600b986 */ /* 0x0001e2000c101124 */
[----:B------:R-:W-:Y:S05]  /*5fa0*/  @P5 BRA `(.L_x_251) ;  /* 0x00000000000c5947 */ /* 0x000fea0003800000 */
[----:B--2---:R-:W1:Y:S02]  /*5fb0*/  LDG.E.U8 R157, desc[UR36][R8.64+0xd8] ;  /* 0x0000d824089d7981 */ /* 0x004e64000c1e1100 */
[----:B-1----:R-:W-:-:S05]  /*5fc0*/  PRMT R3, R157, 0x8880, RZ ;  /* 0x000088809d037816 */ /* 0x002fca00000000ff */
[----:B------:R-:W-:-:S07]  /*5fd0*/  IMAD R12, R3, R156, RZ ;  /* 0x0000009c030c7224 */ /* 0x000fce00078e02ff */
.L_x_251:
[----:B------:R-:W-:Y:S05]  /*5fe0*/  BSYNC B1 ;  /* 0x0000000000017941 */ /* 0x000fea0003800000 */
.L_x_250:
[----:B-1----:R-:W-:Y:S01]  /*5ff0*/  @!P5 IMAD R3, R132, R155, R12 ;  /* 0x0000009b8403d224 */ /* 0x002fe200078e020c */
[----:B------:R-:W-:Y:S04]  /*6000*/  BSSY B1, `(.L_x_252) ;  /* 0x0000006000017945 */ /* 0x000fe80003800000 */
[----:B------:R1:W-:Y:S01]  /*6010*/  @!P5 STG.E.U8 desc[UR36][R4.64+0xd8], R3 ;  /* 0x0000d8030400d986 */ /* 0x0003e2000c101124 */
[----:B------:R-:W-:Y:S05]  /*6020*/  @P2 BRA `(.L_x_253) ;  /* 0x00000000000c2947 */ /* 0x000fea0003800000 */
[----:B--2---:R-:W1:Y:S02]  /*6030*/  LDG.E.U8 R157, desc[UR36][R8.64+0xd9] ;  /* 0x0000d924089d7981 */ /* 0x004e64000c1e1100 */
[----:B-1----:R-:W-:-:S05]  /*6040*/  PRMT R3, R157, 0x8880, RZ ;  /* 0x000088809d037816 */ /* 0x002fca00000000ff */
[----:B------:R-:W-:-:S07]  /*6050*/  IMAD R12, R3, R156, RZ ;  /* 0x0000009c030c7224 */ /* 0x000fce00078e02ff */
.L_x_253:
[----:B------:R-:W-:Y:S05]  /*6060*/  BSYNC B1 ;  /* 0x0000000000017941 */ /* 0x000fea0003800000 */
.L_x_252:
        /* <DEDUP_REMOVED lines=11> */
.L_x_255:
[----:B------:R-:W-:Y:S05]  /*6120*/  BSYNC B1 ;  /* 0x0000000000017941 */ /* 0x000fea0003800000 */
.L_x_254:
[----:B-1----:R-:W-:Y:S01]  /*6130*/  @!P4 IMAD R3, R134, R155, R12 ;  /* 0x0000009b8603c224 */ /* 0x002fe200078e020c */
[----:B------:R-:W-:Y:S04]  /*6140*/  BSSY B1, `(.L_x_256) ;  /* 0x0000006000017945 */ /* 0x000fe80003800000 */
[----:B------:R1:W-:Y:S01]  /*6150*/  @!P4 STG.E.U8 desc[UR36][R6.64+0xd8], R3 ;  /* 0x0000d8030600c986 */ /* 0x0003e2000c101124 */
[----:B------:R-:W-:Y:S05]  /*6160*/  @P3 BRA `(.L_x_257) ;  /* 0x00000000000c3947 */ /* 0x000fea0003800000 */
[----:B--2---:R-:W1:Y:S02]  /*6170*/  LDG.E.U8 R157, desc[UR36][R10.64+0xd9] ;  /* 0x0000d9240a9d7981 */ /* 0x004e64000c1e1100 */
[----:B-1----:R-:W-:-:S05]  /*6180*/  PRMT R3, R157, 0x8880, RZ ;  /* 0x000088809d037816 */ /* 0x002fca00000000ff */
[----:B------:R-:W-:-:S07]  /*6190*/  IMAD R12, R3, R156, RZ ;  /* 0x0000009c030c7224 */ /* 0x000fce00078e02ff */
.L_x_257:
[----:B------:R-:W-:Y:S05]  /*61a0*/  BSYNC B1 ;  /* 0x0000000000017941 */ /* 0x000fea0003800000 */
.L_x_256:
[----:B------:R-:W-:Y:S01]  /*61b0*/  @!P3 IMAD R135, R135, R155, R12 ;  /* 0x0000009b8787b224 */ /* 0x000fe200078e020c */
[----:B------:R-:W-:Y:S04]  /*61c0*/  BSSY B1, `(.L_x_258) ;  /* 0x0000006000017945 */ /* 0x000fe80003800000 */
[----:B------:R0:W-:Y:S01]  /*61d0*/  @!P3 STG.E.U8 desc[UR36][R6.64+0xd9], R135 ;  /* 0x0000d9870600b986 */ /* 0x0001e2000c101124 */
[----:B------:R-:W-:Y:S05]  /*61e0*/  @P5 BRA `(.L_x_259) ;  /* 0x00000000000c5947 */ /* 0x000fea0003800000 */
[----:B--2---:R-:W1:Y:S02]  /*61f0*/  LDG.E.U8 R157, desc[UR36][R8.64+0xe0] ;  /* 0x0000e024089d7981 */ /* 0x004e64000c1e1100 */
[----:B-1----:R-:W-:-:S05]  /*6200*/  PRMT R3, R157, 0x8880, RZ ;  /* 0x000088809d037816 */ /* 0x002fca00000000ff */
[----:B------:R-:W-:-:S07]  /*6210*/  IMAD R12, R3, R156, RZ ;  /* 0x0000009c030c7224 */ /* 0x000fce00078e02ff */
.L_x_259:
[----:B------:R-:W-:Y:S05]  /*6220*/  BSYNC B1 ;  /* 0x0000000000017941 */ /* 0x000fea0003800000 */
.L_x_258:
[----:B-1----:R-:W-:Y:S01]  /*6230*/  @!P5 IMAD R3, R136, R155, R12 ;  /* 0x0000009b8803d224 */ /* 0x002fe200078e020c */
[----:B------:R-:W-:Y:S04]  /*6240*/  BSSY B1, `(.L_x_260) ;  /* 0x0000006000017945 */ /* 0x000fe80003800000 */
[----:B------:R1:W-:Y:S01]  /*6250*/  @!P5 STG.E.U8 desc[UR36][R4.64+0xe0], R3 ;  /* 0x0000e0030400d986 */ /* 0x0003e2000c101124 */
[----:B------:R-:W-:Y:S05]  /*6260*/  @P2 BRA `(.L_x_261) ;  /* 0x00000000000c2947 */ /* 0x000fea0003800000 */
[----:B--2---:R-:W1:Y:S02]  /*6270*/  LDG.E.U8 R157, desc[UR36][R8.64+0xe1] ;  /* 0x0000e124089d7981 */ /* 0x004e64000c1e1100 */
[----:B-1----:R-:W-:-:S05]  /*6280*/  PRMT R3, R157, 0x8880, RZ ;  /* 0x000088809d037816 */ /* 0x002fca00000000ff */
[----:B------:R-:W-:-:S07]  /*6290*/  IMAD R12, R3, R156, RZ ;  /* 0x0000009c030c7224 */ /* 0x000fce00078e02ff */
.L_x_261:
[----:B------:R-:W-:Y:S05]  /*62a0*/  BSYNC B1 ;  /* 0x0000000000017941 */ /* 0x000fea0003800000 */
.L_x_260:
        /* <DEDUP_REMOVED lines=11> */
.L_x_263:
[----:B------:R-:W-:Y:S05]  /*6360*/  BSYNC B1 ;  /* 0x0000000000017941 */ /* 0x000fea0003800000 */
.L_x_262:
[----:B-1----:R-:W-:Y:S01]  /*6370*/  @!P4 IMAD R3, R138, R155, R12 ;  /* 0x0000009b8a03c224 */ /* 0x002fe200078e020c */
[----:B------:R-:W-:Y:S04]  /*6380*/  BSSY B1, `(.L_x_264) ;  /* 0x0000006000017945 */ /* 0x000fe80003800000 */
[----:B------:R1:W-:Y:S01]  /*6390*/  @!P4 STG.E.U8 desc[UR36][R6.64+0xe0], R3 ;  /* 0x0000e0030600c986 */ /* 0x0003e2000c101124 */
[----:B------:R-:W-:Y:S05]  /*63a0*/  @P3 BRA `(.L_x_265) ;  /* 0x00000000000c3947 */ /* 0x000fea0003800000 */
[----:B--2---:R-:W1:Y:S02]  /*63b0*/  LDG.E.U8 R157, desc[UR36][R10.64+0xe1] ;  /* 0x0000e1240a9d7981 */ /* 0x004e64000c1e1100 */
[----:B-1----:R-:W-:-:S05]  /*63c0*/  PRMT R3, R157, 0x8880, RZ ;  /* 0x000088809d037816 */ /* 0x002fca00000000ff */
[----:B------:R-:W-:-:S07]  /*63d0*/  IMAD R12, R3, R156, RZ ;  /* 0x0000009c030c7224 */ /* 0x000fce00078e02ff */
.L_x_265:
[----:B------:R-:W-:Y:S05]  /*63e0*/  BSYNC B1 ;  /* 0x0000000000017941 */ /* 0x000fea0003800000 */
.L_x_264:
[----:B------:R-:W-:Y:S01]  /*63f0*/  @!P3 IMAD R139, R139, R155, R12 ;  /* 0x0000009b8b8bb224 */ /* 0x000fe200078e020c */
[----:B------:R-:W-:Y:S04]  /*6400*/  BSSY B1, `(.L_x_266) ;  /* 0x0000006000017945 */ /* 0x000fe80003800000 */
[----:B------:R0:W-:Y:S01]  /*6410*/  @!P3 STG.E.U8 desc[UR36][R6.64+0xe1], R139 ;  /* 0x0000e18b0600b986 */ /* 0x0001e2000c101124 */
[----:B------:R-:W-:Y:S05]  /*6420*/  @P5 BRA `(.L_x_267) ;  /* 0x00000000000c5947 */ /* 0x000fea0003800000 */
[----:B--2---:R-:W1:Y:S02]  /*6430*/  LDG.E.U8 R157, desc[UR36][R8.64+0xe8] ;  /* 0x0000e824089d7981 */ /* 0x004e64000c1e1100 */
[----:B-1----:R-:W-:-:S05]  /*6440*/  PRMT R3, R157, 0x8880, RZ ;  /* 0x000088809d037816 */ /* 0x002fca00000000ff */
[----:B------:R-:W-:-:S07]  /*6450*/  IMAD R12, R3, R156, RZ ;  /* 0x0000009c030c7224 */ /* 0x000fce00078e02ff */
.L_x_267:
[----:B------:R-:W-:Y:S05]  /*6460*/  BSYNC B1 ;  /* 0x0000000000017941 */ /* 0x000fea0003800000 */
.L_x_266:
[----:B-1----:R-:W-:Y:S01]  /*6470*/  @!P5 IMAD R3, R140, R155, R12 ;  /* 0x0000009b8c03d224 */ /* 0x002fe200078e020c */
[----:B------:R-:W-:Y:S04]  /*6480*/  BSSY B1, `(.L_x_268) ;  /* 0x0000006000017945 */ /* 0x000fe80003800000 */
[----:B------:R1:W-:Y:S01]  /*6490*/  @!P5 STG.E.U8 desc[UR36][R4.64+0xe8], R3 ;  /* 0x0000e8030400d986 */ /* 0x0003e2000c101124 */
[----:B------:R-:W-:Y:S05]  /*64a0*/  @P2 BRA `(.L_x_269) ;  /* 0x00000000000c2947 */ /* 0x000fea0003800000 */
[----:B--2---:R-:W1:Y:S02]  /*64b0*/  LDG.E.U8 R157, desc[UR36][R8.64+0xe9] ;  /* 0x0000e924089d7981 */ /* 0x004e64000c1e1100 */
[----:B-1----:R-:W-:-:S05]  /*64c0*/  PRMT R3, R157, 0x8880, RZ ;  /* 0x000088809d037816 */ /* 0x002fca00000000ff */
[----:B------:R-:W-:-:S07]  /*64d0*/  IMAD R12, R3, R156, RZ ;  /* 0x0000009c030c7224 */ /* 0x000fce00078e02ff */
.L_x_269:
[----:B------:R-:W-:Y:S05]  /*64e0*/  BSYNC B1 ;  /* 0x0000000000017941 */ /* 0x000fea0003800000 */
.L_x_268:
        /* <DEDUP_REMOVED lines=11> */
.L_x_271:
[----:B------:R-:W-:Y:S05]  /*65a0*/  BSYNC B1 ;  /* 0x0000000000017941 */ /* 0x000fea0003800000 */
.L_x_270:
[----:B-1----:R-:W-:Y:S01]  /*65b0*/  @!P4 IMAD R3, R142, R155, R12 ;  /* 0x0000009b8e03c224 */ /* 0x002fe200078e020c */
[----:B------:R-:W-:Y:S04]  /*65c0*/  BSSY B1, `(.L_x_272) ;  /* 0x0000006000017945 */ /* 0x000fe80003800000 */
[----:B------:R1:W-:Y:S01]  /*65d0*/  @!P4 STG.E.U8 desc[UR36][R6.64+0xe8], R3 ;  /* 0x0000e8030600c986 */ /* 0x0003e2000c101124 */
[----:B------:R-:W-:Y:S05]  /*65e0*/  @P3 BRA `(.L_x_273) ;  /* 0x00000000000c3947 */ /* 0x000fea0003800000 */
[----:B--2---:R-:W1:Y:S02]  /*65f0*/  LDG.E.U8 R157, desc[UR36][R10.64+0xe9] ;  /* 0x0000e9240a9d7981 */ /* 0x004e64000c1e1100 */
[----:B-1----:R-:W-:-:S05]  /*6600*/  PRMT R3, R157, 0x8880, RZ ;  /* 0x000088809d037816 */ /* 0x002fca00000000ff */
[----:B------:R-:W-:-:S07]  /*6610*/  IMAD R12, R3, R156, RZ ;  /* 0x0000009c030c7224 */ /* 0x000fce00078e02ff */
.L_x_273:
[----:B------:R-:W-:Y:S05]  /*6620*/  BSYNC B1 ;  /* 0x0000000000017941 */ /* 0x000fea0003800000 */
.L_x_272:
[----:B------:R-:W-:Y:S01]  /*6630*/  @!P3 IMAD R143, R143, R155, R12 ;  /* 0x0000009b8f8fb224 */ /* 0x000fe200078e020c */
[----:B------:R-:W-:Y:S04]  /*6640*/  BSSY B1, `(.L_x_274) ;  /* 0x0000006000017945 */ /* 0x000fe80003800000 */
[----:B------:R0:W-:Y:S01]  /*6650*/  @!P3 STG.E.U8 desc[UR36][R6.64+0xe9], R143 ;  /* 0x0000e98f0600b986 */ /* 0x0001e2000c101124 */
[----:B------:R-:W-:Y:S05]  /*6660*/  @P5 BRA `(.L_x_275) ;  /* 0x00000000000c5947 */ /* 0x000fea0003800000 */
[----:B--2---:R-:W1:Y:S02]  /*6670*/  LDG.E.U8 R157, desc[UR36][R8.64+0xf0] ;  /* 0x0000f024089d7981 */ /* 0x004e64000c1e1100 */
[----:B-1----:R-:W-:-:S05]  /*6680*/  PRMT R3, R157, 0x8880, RZ ;  /* 0x000088809d037816 */ /* 0x002fca00000000ff */
[----:B------:R-:W-:-:S07]  /*6690*/  IMAD R12, R3, R156, RZ ;  /* 0x0000009c030c7224 */ /* 0x000fce00078e02ff */
.L_x_275:
[----:B------:R-:W-:Y:S05]  /*66a0*/  BSYNC B1 ;  /* 0x0000000000017941 */ /* 0x000fea0003800000 */
.L_x_274:
[----:B-1----:R-:W-:Y:S01]  /*66b0*/  @!P5 IMAD R3, R144, R155, R12 ;  /* 0x0000009b9003d224 */ /* 0x002fe200078e020c */
[----:B------:R-:W-:Y:S04]  /*66c0*/  BSSY B1, `(.L_x_276) ;  /* 0x0000006000017945 */ /* 0x000fe80003800000 */
[----:B------:R1:W-:Y:S01]  /*66d0*/  @!P5 STG.E.U8 desc[UR36][R4.64+0xf0], R3 ;  /* 0x0000f0030400d986 */ /* 0x0003e2000c101124 */
[----:B------:R-:W-:Y:S05]  /*66e0*/  @P2 BRA `(.L_x_277) ;  /* 0x00000000000c2947 */ /* 0x000fea0003800000 */
[----:B--2---:R-:W1:Y:S02]  /*66f0*/  LDG.E.U8 R157, desc[UR36][R8.64+0xf1] ;  /* 0x0000f124089d7981 */ /* 0x004e64000c1e1100 */
[----:B-1----:R-:W-:-:S05]  /*6700*/  PRMT R3, R157, 0x8880, RZ ;  /* 0x000088809d037816 */ /* 0x002fca00000000ff */
[----:B------:R-:W-:-:S07]  /*6710*/  IMAD R12, R3, R156, RZ ;  /* 0x0000009c030c7224 */ /* 0x000fce00078e02ff */
.L_x_277:
[----:B------:R-:W-:Y:S05]  /*6720*/  BSYNC B1 ;  /* 0x0000000000017941 */ /* 0x000fea0003800000 */
.L_x_276:
[C---:B------:R-:W-:Y:S01]  /*6730*/  ISETP.LT.OR P4, PT, R0.reuse, 0xf1, !P0 ;  /* 0x000000f10000780c */ /* 0x040fe20004781670 */
[----:B------:R-:W-:Y:S01]  /*6740*/  @!P2 IMAD R145, R145, R155, R12 ;  /* 0x0000009b9191a224 */ /* 0x000fe200078e020c */
[----:B------:R-:W-:Y:S01]  /*6750*/  BSSY B1, `(.L_x_278) ;  /* 0x000000a000017945 */ /* 0x000fe20003800000 */
[C---:B------:R-:W-:Y:S02]  /*6760*/  ISETP.LT.OR P3, PT, R0.reuse, 0xf2, !P0 ;  /* 0x000000f20000780c */ /* 0x040fe40004761670 */
        /* <DEDUP_REMOVED lines=8> */
.L_x_279:
[----:B------:R-:W-:Y:S05]  /*67f0*/  BSYNC B1 ;  /* 0x0000000000017941 */ /* 0x000fea0003800000 */
.L_x_278:
[----:B-1----:R-:W-:Y:S01]  /*6800*/  @!P4 IMAD R3, R146, R155, R12 ;  /* 0x0000009b9203c224 */ /* 0x002fe200078e020c */
[----:B------:R-:W-:Y:S04]  /*6810*/  BSSY B1, `(.L_x_280) ;  /* 0x0000006000017945 */ /* 0x000fe80003800000 */
[----:B------:R1:W-:Y:S01]  /*6820*/  @!P4 STG.E.U8 desc[UR36][R6.64+0xf0], R3 ;  /* 0x0000f0030600c986 */ /* 0x0003e2000c101124 */
[----:B------:R-:W-:Y:S05]  /*6830*/  @P3 BRA `(.L_x_281) ;  /* 0x00000000000c3947 */ /* 0x000fea0003800000 */
[----:B--2---:R-:W1:Y:S02]  /*6840*/  LDG.E.U8 R157, desc[UR36][R10.64+0xf1] ;  /* 0x0000f1240a9d7981 */ /* 0x004e64000c1e1100 */
[----:B-1----:R-:W-:-:S05]  /*6850*/  PRMT R3, R157, 0x8880, RZ ;  /* 0x000088809d037816 */ /* 0x002fca00000000ff */
[----:B------:R-:W-:-:S07]  /*6860*/  IMAD R12, R3, R156, RZ ;  /* 0x0000009c030c7224 */ /* 0x000fce00078e02ff */
.L_x_281:
[----:B------:R-:W-:Y:S05]  /*6870*/  BSYNC B1 ;  /* 0x0000000000017941 */ /* 0x000fea0003800000 */
.L_x_280:
[----:B------:R-:W-:Y:S01]  /*6880*/  @!P3 IMAD R147, R147, R155, R12 ;  /* 0x0000009b9393b224 */ /* 0x000fe200078e020c */
[----:B------:R-:W-:Y:S04]  /*6890*/  BSSY B1, `(.L_x_282) ;  /* 0x0000006000017945 */ /* 0x000fe80003800000 */
[----:B------:R0:W-:Y:S01]  /*68a0*/  @!P3 STG.E.U8 desc[UR36][R6.64+0xf1], R147 ;  /* 0x0000f1930600b986 */ /* 0x0001e2000c101124 */
[----:B------:R-:W-:Y:S05]  /*68b0*/  @P2 BRA `(.L_x_283) ;  /* 0x00000000000c2947 */ /* 0x000fea0003800000 */
[----:B--2---:R-:W1:Y:S02]  /*68c0*/  LDG.E.U8 R157, desc[UR36][R8.64+0xf8] ;  /* 0x0000f824089d7981 */ /* 0x004e64000c1e1100 */
[----:B-1----:R-:W-:-:S05]  /*68d0*/  PRMT R3, R157, 0x8880, RZ ;  /* 0x000088809d037816 */ /* 0x002fca00000000ff */
[----:B------:R-:W-:-:S07]  /*68e0*/  IMAD R12, R3, R156, RZ ;  /* 0x0000009c030c7224 */ /* 0x000fce00078e02ff */
.L_x_283:
[----:B------:R-:W-:Y:S05]  /*68f0*/  BSYNC B1 ;  /* 0x0000000000017941 */ /* 0x000fea0003800000 */
.L_x_282:
[----:B-1----:R-:W-:Y:S01]  /*6900*/  @!P2 IMAD R3, R148, R155, R12 ;  /* 0x0000009b9403a224 */ /* 0x002fe200078e020c */
[----:B------:R-:W-:Y:S04]  /*6910*/  BSSY B1, `(.L_x_284) ;  /* 0x0000006000017945 */ /* 0x000fe80003800000 */
[----:B------:R1:W-:Y:S01]  /*6920*/  @!P2 STG.E.U8 desc[UR36][R4.64+0xf8], R3 ;  /* 0x0000f8030400a986 */ /* 0x0003e2000c101124 */
[----:B------:R-:W-:Y:S05]  /*6930*/  @P1 BRA `(.L_x_285) ;  /* 0x00000000000c1947 */ /* 0x000fea0003800000 */
[----:B--2---:R-:W1:Y:S02]  /*6940*/  LDG.E.U8 R157, desc[UR36][R8.64+0xf9] ;  /* 0x0000f924089d7981 */ /* 0x004e64000c1e1100 */
[----:B-1----:R-:W-:-:S05]  /*6950*/  PRMT R3, R157, 0x8880, RZ ;  /* 0x000088809d037816 */ /* 0x002fca00000000ff */
[----:B------:R-:W-:-:S07]  /*6960*/  IMAD R12, R3, R156, RZ ;  /* 0x0000009c030c7224 */ /* 0x000fce00078e02ff */
.L_x_285:
[----:B------:R-:W-:Y:S05]  /*6970*/  BSYNC B1 ;  /* 0x0000000000017941 */ /* 0x000fea0003800000 */
.L_x_284:
[----:B------:R-:W-:Y:S01]  /*6980*/  @!P1 IMAD R149, R149, R155, R12 ;  /* 0x0000009b95959224 */ /* 0x000fe200078e020c */
[----:B------:R-:W-:Y:S04]  /*6990*/  BSSY B1, `(.L_x_286) ;  /* 0x0000006000017945 */ /* 0x000fe80003800000 */
[----:B------:R0:W-:Y:S01]  /*69a0*/  @!P1 STG.E.U8 desc[UR36][R4.64+0xf9], R149 ;  /* 0x0000f99504009986 */ /* 0x0001e2000c101124 */
[----:B------:R-:W-:Y:S05]  /*69b0*/  @P5 BRA `(.L_x_287) ;  /* 0x00000000000c5947 */ /* 0x000fea0003800000 */
[----:B--2---:R-:W1:Y:S02]  /*69c0*/  LDG.E.U8 R157, desc[UR36][R10.64+0xf8] ;  /* 0x0000f8240a9d7981 */ /* 0x004e64000c1e1100 */
[----:B-1----:R-:W-:-:S05]  /*69d0*/  PRMT R3, R157, 0x8880, RZ ;  /* 0x000088809d037816 */ /* 0x002fca00000000ff */
[----:B------:R-:W-:-:S07]  /*69e0*/  IMAD R12, R3, R156, RZ ;  /* 0x0000009c030c7224 */ /* 0x000fce00078e02ff */
.L_x_287:
[----:B------:R-:W-:Y:S05]  /*69f0*/  BSYNC B1 ;  /* 0x0000000000017941 */ /* 0x000fea0003800000 */
.L_x_286:
[----:B-1----:R-:W-:Y:S01]  /*6a00*/  @!P5 IMAD R3, R150, R155, R12 ;  /* 0x0000009b9603d224 */ /* 0x002fe200078e020c */
[----:B------:R-:W-:Y:S01]  /*6a10*/  ISETP.LT.OR P0, PT, R0, 0xfa, !P0 ;  /* 0x000000fa0000780c */ /* 0x000fe20004701670 */
[----:B------:R-:W-:Y:S03]  /*6a20*/  BSSY B1, `(.L_x_288) ;  /* 0x0000006000017945 */ /* 0x000fe60003800000 */
[----:B------:R1:W-:Y:S09]  /*6a30*/  @!P5 STG.E.U8 desc[UR36][R6.64+0xf8], R3 ;  /* 0x0000f8030600d986 */ /* 0x0003f2000c101124 */
[----:B------:R-:W-:Y:S05]  /*6a40*/  @P0 BRA `(.L_x_289) ;  /* 0x00000000000c0947 */ /* 0x000fea0003800000 */
[----:B--2---:R-:W1:Y:S02]  /*6a50*/  LDG.E.U8 R157, desc[UR36][R10.64+0xf9] ;  /* 0x0000f9240a9d7981 */ /* 0x004e64000c1e1100 */
[----:B-1----:R-:W-:-:S05]  /*6a60*/  PRMT R3, R157, 0x8880, RZ ;  /* 0x000088809d037816 */ /* 0x002fca00000000ff */
[----:B------:R-:W-:-:S07]  /*6a70*/  IMAD R12, R3, R156, RZ ;  /* 0x0000009c030c7224 */ /* 0x000fce00078e02ff */
.L_x_289:
[----:B------:R-:W-:Y:S05]  /*6a80*/  BSYNC B1 ;  /* 0x0000000000017941 */ /* 0x000fea0003800000 */
.L_x_288:
[----:B------:R-:W-:Y:S01]  /*6a90*/  IMAD R151, R151, R155, R12 ;  /* 0x0000009b97977224 */ /* 0x000fe200078e020c */
[----:B------:R-:W-:Y:S06]  /*6aa0*/  @P0 BRA `(.L_x_290) ;  /* 0x0000001800100947 */ /* 0x000fec0003800000 */
[----:B------:R0:W-:Y:S01]  /*6ab0*/  STG.E.U8 desc[UR36][R6.64+0xf9], R151 ;  /* 0x0000f99706007986 */ /* 0x0001e2000c101124 */
[----:B------:R-:W-:Y:S05]  /*6ac0*/  BRA `(.L_x_290) ;  /* 0x0000001800087947 */ /* 0x000fea0003800000 */
.L_x_33:
[C---:B------:R-:W-:Y:S02]  /*6ad0*/  ISETP.GE.AND P1, PT, R162.reuse, 0x1, PT ;  /* 0x00000001a200780c */ /* 0x040fe40003f26270 */
[----:B------:R-:W-:Y:S02]  /*6ae0*/  ISETP.GE.AND P0, PT, R162, 0x9, PT ;  /* 0x00000009a200780c */ /* 0x000fe40003f06270 */
[C---:B------:R-:W-:Y:S02]  /*6af0*/  ISETP.LT.OR P4, PT, R0.reuse, 0x1, !P1 ;  /* 0x000000010000780c */ /* 0x040fe40004f81670 */
[C---:B------:R-:W-:Y:S02]  /*6b00*/  ISETP.LT.OR P3, PT, R0.reuse, 0x2, !P1 ;  /* 0x000000020000780c */ /* 0x040fe40004f61670 */
[C---:B------:R-:W-:Y:S02]  /*6b10*/  ISETP.LT.OR P2, PT, R0.reuse, 0x1, !P0 ;  /* 0x000000010000780c */ /* 0x040fe40004741670 */
[----:B------:R-:W-:-:S07]  /*6b20*/  ISETP.LT.OR P5, PT, R0, 0x2, !P0 ;  /* 0x000000020000780c */ /* 0x000fce00047a1670 */
[-C--:B------:R-:W-:Y:S02]  /*6b30*/  @!P4 IMAD R3, R24, R155.reuse, RZ ;  /* 0x0000009b1803c224 */ /* 0x080fe400078e02ff */
[-C--:B------:R-:W-:Y:S02]  /*6b40*/  @!P3 IMAD R25, R25, R155.reuse, RZ ;  /* 0x0000009b1919b224 */ /* 0x080fe400078e02ff */
[-C--:B------:R-:W-:Y:S01]  /*6b50*/  @!P2 IMAD R9, R26, R155.reuse, RZ ;  /* 0x0000009b1a09a224 */ /* 0x080fe200078e02ff */
[----:B------:R0:W-:Y:S01]  /*6b60*/  @!P4 STG.E.U8 desc[UR36][R4.64], R3 ;  /* 0x000000030400c986 */ /* 0x0001e2000c101124 */
[C---:B------:R-:W-:Y:S01]  /*6b70*/  ISETP.LT.OR P4, PT, R0.reuse, 0x9, !P1 ;  /* 0x000000090000780c */ /* 0x040fe20004f81670 */
[----:B------:R-:W-:Y:S02]  /*6b80*/  @!P5 IMAD R27, R27, R155, RZ ;  /* 0x0000009b1b1bd224 */ /* 0x000fe400078e02ff */
[----:B------:R-:W-:Y:S01]  /*6b90*/  @!P3 STG.E.U8 desc[UR36][R4.64+0x1], R25 ;  /* 0x000001190400b986 */ /* 0x000fe2000c101124 */
[----:B------:R-:W-:-:S03]  /*6ba0*/  ISETP.LT.OR P3, PT, R0, 0xa, !P1 ;  /* 0x0000000a0000780c */ /* 0x000fc60004f61670 */
[----:B------:R1:W-:Y:S01]  /*6bb0*/  @!P2 STG.E.U8 desc[UR36][R6.64], R9 ;  /* 0x000000090600a986 */ /* 0x0003e2000c101124 */
[----:B------:R-:W-:-:S03]  /*6bc0*/  ISETP.LT.OR P2, PT, R0, 0x9, !P0 ;  /* 0x000000090000780c */ /* 0x000fc60004741670 */
[----:B------:R-:W-:Y:S01]  /*6bd0*/  @!P5 STG.E.U8 desc[UR36][R6.64+0x1], R27 ;  /* 0x0000011b0600d986 */ /* 0x000fe2000c101124 */
[----:B------:R-:W-:Y:S01]  /*6be0*/  ISETP.LT.OR P5, PT, R0, 0xa, !P0 ;  /* 0x0000000a0000780c */ /* 0x000fe200047a1670 */
[----:B------:R-:W-:-:S04]  /*6bf0*/  @!P4 IMAD R11, R28, R155, RZ ;  /* 0x0000009b1c0bc224 */ /* 0x000fc800078e02ff */
[-C--:B------:R-:W-:Y:S01]  /*6c00*/  @!P3 IMAD R29, R29, R155.reuse, RZ ;  /* 0x0000009b1d1db224 */ /* 0x080fe200078e02ff */
[----:B------:R-:W-:Y:S01]  /*6c10*/  @!P4 STG.E.U8 desc[UR36][R4.64+0x8], R11 ;  /* 0x0000080b0400c986 */ /* 0x000fe2000c101124 */
[----:B------:R-:W-:Y:S02]  /*6c20*/  ISETP.LT.OR P4, PT, R0, 0x11, !P1 ;  /* 0x000000110000780c */ /* 0x000fe40004f81670 */
[-C--:B0-----:R-:W-:Y:S01]  /*6c30*/  @!P2 IMAD R3, R30, R155.reuse, RZ ;  /* 0x0000009b1e03a224 */ /* 0x081fe200078e02ff */
[----:B------:R-:W-:Y:S01]  /*6c40*/  @!P3 STG.E.U8 desc[UR36][R4.64+0x9], R29 ;  /* 0x0000091d0400b986 */ /* 0x000fe2000c101124 */
[C---:B------:R-:W-:Y:S02]  /*6c50*/  ISETP.LT.OR P3, PT, R0.reuse, 0x12, !P1 ;  /* 0x000000120000780c */ /* 0x040fe40004f61670 */
[----:B------:R-:W-:Y:S01]  /*6c60*/  @!P5 IMAD R31, R31, R155, RZ ;  /* 0x0000009b1f1fd224 */ /* 0x000fe200078e02ff */
[----:B------:R0:W-:Y:S01]  /*6c70*/  @!P2 STG.E.U8 desc[UR36][R6.64+0x8], R3 ;  /* 0x000008030600a986 */ /* 0x0001e2000c101124 */
[----:B------:R-:W-:-:S03]  /*6c80*/  ISETP.LT.OR P2, PT, R0, 0x11, !P0 ;  /* 0x000000110000780c */ /* 0x000fc60004741670 */
[----:B------:R-:W-:Y:S01]  /*6c90*/  @!P5 STG.E.U8 desc[UR36][R6.64+0x9], R31 ;  /* 0x0000091f0600d986 */ /* 0x000fe2000c101124 */
[----:B------:R-:W-:Y:S01]  /*6ca0*/  ISETP.LT.OR P5, PT, R0, 0x12, !P0 ;  /* 0x000000120000780c */ /* 0x000fe200047a1670 */
[----:B-1----:R-:W-:-:S04]  /*6cb0*/  @!P4 IMAD R9, R32, R155, RZ ;  /* 0x0000009b2009c224 */ /* 0x002fc800078e02ff */
        /* <DEDUP_REMOVED lines=301> */
[----:B------:R1:W-:Y:S01]  /*7f90*/  @!P4 STG.E.U8 desc[UR36][R4.64+0xd8], R11 ;  /* 0x0000d80b0400c986 */ /* 0x0003e2000c101124 */
        /* <DEDUP_REMOVED lines=13> */
[-C--:B-1----:R-:W-:Y:S01]  /*8070*/  @!P2 IMAD R11, R138, R155.reuse, RZ ;  /* 0x0000009b8a0ba224 */ /* 0x082fe200078e02ff */
[----:B------:R-:W-:Y:S01]  /*8080*/  @!P3 STG.E.U8 desc[UR36][R4.64+0xe1], R137 ;  /* 0x0000e1890400b986 */ /* 0x000fe2000c101124 */
[C---:B------:R-:W-:Y:S02]  /*8090*/  ISETP.LT.OR P3, PT, R0.reuse, 0xea, !P1 ;  /* 0x000000ea0000780c */ /* 0x040fe40004f61670 */
[----:B------:R-:W-:Y:S01]  /*80a0*/  @!P5 IMAD R139, R139, R155, RZ ;  /* 0x0000009b8b8bd224 */ /* 0x000fe200078e02ff */
[----:B------:R1:W-:Y:S01]  /*80b0*/  @!P2 STG.E.U8 desc[UR36][R6.64+0xe0], R11 ;  /* 0x0000e00b0600a986 */ /* 0x0003e2000c101124 */
[----:B------:R-:W-:-:S03]  /*80c0*/  ISETP.LT.OR P2, PT, R0, 0xe9, !P0 ;  /* 0x000000e90000780c */ /* 0x000fc60004741670 */
[----:B------:R-:W-:Y:S01]  /*80d0*/  @!P5 STG.E.U8 desc[UR36][R6.64+0xe1], R139 ;  /* 0x0000e18b0600d986 */ /* 0x000fe2000c101124 */
[----:B------:R-:W-:Y:S01]  /*80e0*/  ISETP.LT.OR P5, PT, R0, 0xea, !P0 ;  /* 0x000000ea0000780c */ /* 0x000fe200047a1670 */
[----:B0-----:R-:W-:-:S04]  /*80f0*/  @!P4 IMAD R3, R140, R155, RZ ;  /* 0x0000009b8c03c224 */ /* 0x001fc800078e02ff */
[-C--:B------:R-:W-:Y:S01]  /*8100*/  @!P3 IMAD R141, R141, R155.reuse, RZ ;  /* 0x0000009b8d8db224 */ /* 0x080fe200078e02ff */
[----:B------:R0:W-:Y:S01]  /*8110*/  @!P4 STG.E.U8 desc[UR36][R4.64+0xe8], R3 ;  /* 0x0000e8030400c986 */ /* 0x0001e2000c101124 */
[----:B------:R-:W-:Y:S02]  /*8120*/  ISETP.LT.OR P4, PT, R0, 0xf2, !P1 ;  /* 0x000000f20000780c */ /* 0x000fe40004f81670 */
[-C--:B---3--:R-:W-:Y:S01]  /*8130*/  @!P2 IMAD R9, R142, R155.reuse, RZ ;  /* 0x0000009b8e09a224 */ /* 0x088fe200078e02ff */
[----:B------:R-:W-:Y:S01]  /*8140*/  @!P3 STG.E.U8 desc[UR36][R4.64+0xe9], R141 ;  /* 0x0000e98d0400b986 */ /* 0x000fe2000c101124 */
[C---:B------:R-:W-:Y:S02]  /*8150*/  ISETP.LT.OR P3, PT, R0.reuse, 0xf1, !P1 ;  /* 0x000000f10000780c */ /* 0x040fe40004f61670 */
[----:B------:R-:W-:Y:S01]  /*8160*/  @!P5 IMAD R143, R143, R155, RZ ;  /* 0x0000009b8f8fd224 */ /* 0x000fe200078e02ff */
[----:B------:R-:W-:Y:S01]  /*8170*/  @!P2 STG.E.U8 desc[UR36][R6.64+0xe8], R9 ;  /* 0x0000e8090600a986 */ /* 0x000fe2000c101124 */
[----:B------:R-:W-:-:S03]  /*8180*/  ISETP.LT.OR P2, PT, R0, 0xf1, !P0 ;  /* 0x000000f10000780c */ /* 0x000fc60004741670 */
[----:B------:R-:W-:Y:S01]  /*8190*/  @!P5 STG.E.U8 desc[UR36][R6.64+0xe9], R143 ;  /* 0x0000e98f0600d986 */ /* 0x000fe2000c101124 */
[----:B------:R-:W-:Y:S01]  /*81a0*/  ISETP.LT.OR P5, PT, R0, 0xf9, !P0 ;  /* 0x000000f90000780c */ /* 0x000fe200047a1670 */
[----:B------:R-:W-:-:S04]  /*81b0*/  @!P4 IMAD R145, R145, R155, RZ ;  /* 0x0000009b9191c224 */ /* 0x000fc800078e02ff */
[-C--:B-1----:R-:W-:Y:S01]  /*81c0*/  @!P3 IMAD R11, R144, R155.reuse, RZ ;  /* 0x0000009b900bb224 */ /* 0x082fe200078e02ff */
[----:B------:R-:W-:Y:S01]  /*81d0*/  @!P4 STG.E.U8 desc[UR36][R4.64+0xf1], R145 ;  /* 0x0000f1910400c986 */ /* 0x000fe2000c101124 */
[C---:B------:R-:W-:Y:S02]  /*81e0*/  ISETP.LT.OR P4, PT, R0.reuse, 0xf2, !P0 ;  /* 0x000000f20000780c */ /* 0x040fe40004781670 */
[C---:B------:R-:W-:Y:S01]  /*81f0*/  ISETP.LT.OR P0, PT, R0.reuse, 0xfa, !P0 ;  /* 0x000000fa0000780c */ /* 0x040fe20004701670 */
[----:B------:R1:W-:Y:S01]  /*8200*/  @!P3 STG.E.U8 desc[UR36][R4.64+0xf0], R11 ;  /* 0x0000f00b0400b986 */ /* 0x0003e2000c101124 */
[----:B------:R-:W-:Y:S01]  /*8210*/  ISETP.LT.OR P3, PT, R0, 0xf9, !P1 ;  /* 0x000000f90000780c */ /* 0x000fe20004f61670 */
[----:B0-----:R-:W-:Y:S01]  /*8220*/  @!P2 IMAD R3, R146, R155, RZ ;  /* 0x0000009b9203a224 */ /* 0x001fe200078e02ff */
[----:B------:R-:W-:-:S04]  /*8230*/  ISETP.LT.OR P1, PT, R0, 0xfa, !P1 ;  /* 0x000000fa0000780c */ /* 0x000fc80004f21670 */
[----:B------:R0:W-:Y:S03]  /*8240*/  @!P2 STG.E.U8 desc[UR36][R6.64+0xf0], R3 ;  /* 0x0000f0030600a986 */ /* 0x0001e6000c101124 */
[-C--:B------:R-:W-:Y:S02]  /*8250*/  @!P4 IMAD R147, R147, R155.reuse, RZ ;  /* 0x0000009b9393c224 */ /* 0x080fe400078e02ff */
[-C--:B-1----:R-:W-:Y:S02]  /*8260*/  @!P5 IMAD R11, R150, R155.reuse, RZ ;  /* 0x0000009b960bd224 */ /* 0x082fe400078e02ff */
[-C--:B------:R-:W-:Y:S01]  /*8270*/  @!P3 IMAD R9, R148, R155.reuse, RZ ;  /* 0x0000009b9409b224 */ /* 0x080fe200078e02ff */
[----:B------:R0:W-:Y:S01]  /*8280*/  @!P4 STG.E.U8 desc[UR36][R6.64+0xf1], R147 ;  /* 0x0000f1930600c986 */ /* 0x0001e2000c101124 */
[-C--:B------:R-:W-:Y:S02]  /*8290*/  @!P1 IMAD R149, R149, R155.reuse, RZ ;  /* 0x0000009b95959224 */ /* 0x080fe400078e02ff */
[----:B------:R-:W-:Y:S01]  /*82a0*/  @!P0 IMAD R151, R151, R155, RZ ;  /* 0x0000009b97978224 */ /* 0x000fe200078e02ff */
[----:B------:R0:W-:Y:S04]  /*82b0*/  @!P3 STG.E.U8 desc[UR36][R4.64+0xf8], R9 ;  /* 0x0000f8090400b986 */ /* 0x0001e8000c101124 */
[----:B------:R0:W-:Y:S04]  /*82c0*/  @!P1 STG.E.U8 desc[UR36][R4.64+0xf9], R149 ;  /* 0x0000f99504009986 */ /* 0x0001e8000c101124 */
[----:B------:R0:W-:Y:S04]  /*82d0*/  @!P5 STG.E.U8 desc[UR36][R6.64+0xf8], R11 ;  /* 0x0000f80b0600d986 */ /* 0x0001e8000c101124 */
[----:B------:R0:W-:Y:S02]  /*82e0*/  @!P0 STG.E.U8 desc[UR36][R6.64+0xf9], R151 ;  /* 0x0000f99706008986 */ /* 0x0001e4000c101124 */
.L_x_290:
[----:B------:R-:W-:Y:S05]  /*82f0*/  BSYNC B0 ;  /* 0x0000000000007941 */ /* 0x000fea0003800000 */
.L_x_32:
[----:B------:R-:W-:Y:S01]  /*8300*/  ULDC UR4, c[0x0][0xc] ;  /* 0x0000030000047ab9 */ /* 0x000fe20000000800 */
[----:B------:R-:W-:Y:S01]  /*8310*/  ULDC UR5, c[0x0][0x10] ;  /* 0x0000040000057ab9 */ /* 0x000fe20000000800 */
[----:B01----:R-:W0:Y:S01]  /*8320*/  LDC R3, c[0x0][0x14] ;  /* 0x00000500ff037b82 */ /* 0x003e220000000800 */
[----:B------:R-:W-:Y:S01]  /*8330*/  UIMAD.WIDE.U32 UR4, UR4, UR5, URZ ;  /* 0x00000005040472a5 */ /* 0x000fe2000f8e003f */
[----:B------:R-:W-:Y:S01]  /*8340*/  PRMT R0, RZ, 0x7610, R0 ;  /* 0x00007610ff007816 */ /* 0x000fe20000000000 */
[----:B------:R-:W-:Y:S02]  /*8350*/  IMAD.MOV.U32 R153, RZ, RZ, -0x1 ;  /* 0xffffffffff997424 */ /* 0x000fe400078e00ff */
[----:B------:R-:W-:Y:S02]  /*8360*/  IMAD.MOV.U32 R22, RZ, RZ, -0x1 ;  /* 0xffffffffff167424 */ /* 0x000fe400078e00ff */
[----:B0-----:R-:W-:-:S04]  /*8370*/  IMAD.WIDE.U32 R16, R3, UR4, R16 ;  /* 0x0000000403107c25 */ /* 0x001fc8000f8e0010 */
[----:B------:R-:W-:Y:S01]  /*8380*/  IMAD R3, R3, UR5, RZ ;  /* 0x0000000503037c24 */ /* 0x000fe2000f8e02ff */
[----:B------:R-:W-:Y:S02]  /*8390*/  ULDC.64 UR4, c[0x0][0x650] ;  /* 0x0001940000047ab9 */ /* 0x000fe40000000a00 */
[----:B------:R-:W-:Y:S01]  /*83a0*/  ISETP.GE.U32.AND P0, PT, R16, UR4, PT ;  /* 0x0000000410007c0c */ /* 0x000fe2000bf06070 */
[----:B------:R-:W-:-:S05]  /*83b0*/  IMAD.IADD R17, R17, 0x1, R3 ;  /* 0x0000000111117824 */ /* 0x000fca00078e0203 */
[----:B------:R-:W-:-:S13]  /*83c0*/  ISETP.GE.U32.AND.EX P0, PT, R17, UR5, PT, P0 ;  /* 0x0000000511007c0c */ /* 0x000fda000bf06100 */
[----:B------:R-:W-:Y:S05]  /*83d0*/  @P0 BRA `(.L_x_291) ;  /* 0x0000000400640947 */ /* 0x000fea0003800000 */
[----:B------:R-:W0:Y:S01]  /*83e0*/  S2R R12, SR_CTAID.X ;  /* 0x00000000000c7919 */ /* 0x000e220000002500 */
[----:B------:R-:W1:Y:S01]  /*83f0*/  LDC.64 R10, c[0x0][0x628] ;  /* 0x00018a00ff0a7b82 */ /* 0x000e620000000a00 */
[----:B------:R-:W-:Y:S01]  /*8400*/  ULDC UR4, c[0x0][0x150] ;  /* 0x0000540000047ab9 */ /* 0x000fe20000000800 */
[----:B------:R-:W-:Y:S01]  /*8410*/  IMAD.MOV.U32 R8, RZ, RZ, R16 ;  /* 0x000000ffff087224 */ /* 0x000fe200078e0010 */
[----:B------:R-:W0:Y:S01]  /*8420*/  S2R R24, SR_CTAID.Y ;  /* 0x0000000000187919 */ /* 0x000e220000002600 */
[----:B------:R-:W-:-:S04]  /*8430*/  IMAD.MOV.U32 R9, RZ, RZ, R17 ;  /* 0x000000ffff097224 */ /* 0x000fc800078e0011 */
[----:B------:R-:W2:Y:S08]  /*8440*/  LDC R21, c[0x0][0x144] ;  /* 0x00005100ff157b82 */ /* 0x000eb00000000800 */
[----:B------:R-:W2:Y:S08]  /*8450*/  LDC R0, c[0x0][0x630] ;  /* 0x00018c00ff007b82 */ /* 0x000eb00000000800 */
[----:B------:R-:W2:Y:S01]  /*8460*/  LDC.64 R14, c[0x0][0x620] ;  /* 0x00018800ff0e7b82 */ /* 0x000ea20000000a00 */
[----:B-1----:R-:W-:-:S04]  /*8470*/  ISETP.NE.U32.AND P0, PT, R10, RZ, PT ;  /* 0x000000ff0a00720c */ /* 0x002fc80003f05070 */
[----:B------:R-:W-:Y:S02]  /*8480*/  ISETP.NE.AND.EX P0, PT, R11, RZ, PT, P0 ;  /* 0x000000ff0b00720c */ /* 0x000fe40003f05300 */
[----:B0-----:R-:W-:-:S05]  /*8490*/  I2FP.F32.U32 R3, R12 ;  /* 0x0000000c00037245 */ /* 0x001fca0000201000 */
[----:B------:R-:W-:-:S04]  /*84a0*/  FMUL R3, R3, UR4 ;  /* 0x0000000403037c20 */ /* 0x000fc80008400000 */
[----:B------:R0:W1:Y:S02]  /*84b0*/  F2I.U32.TRUNC.NTZ R20, R3 ;  /* 0x0000000300147305 */ /* 0x000064000020f000 */
[----:B------:R-:W-:Y:S05]  /*84c0*/  @!P0 BRA `(.L_x_292) ;  /* 0x0000000000288947 */ /* 0x000fea0003800000 */
[----:B0-----:R-:W0:Y:S02]  /*84d0*/  LDC R3, c[0x0][0x634] ;  /* 0x00018d00ff037b82 */ /* 0x001e240000000800 */
[----:B0-----:R-:W-:-:S05]  /*84e0*/  IADD3 R3, P0, R16, R3, RZ ;  /* 0x0000000310037210 */ /* 0x001fca0007f1e0ff */
[----:B------:R-:W-:-:S04]  /*84f0*/  IMAD.X R13, RZ, RZ, R17, P0 ;  /* 0x000000ffff0d7224 */ /* 0x000fc800000e0611 */
[----:B---3--:R-:W-:-:S04]  /*8500*/  IMAD.WIDE.U32 R4, R13, R10, RZ ;  /* 0x0000000a0d047225 */ /* 0x008fc800078e00ff */
[----:B----4-:R-:W-:-:S04]  /*8510*/  IMAD.WIDE.U32 R6, P0, R3, R11, R4 ;  /* 0x0000000b03067225 */ /* 0x010fc80007800004 */
[----:B------:R-:W-:-:S04]  /*8520*/  IMAD.WIDE.U32 R4, R3, R10, RZ ;  /* 0x0000000a03047225 */ /* 0x000fc800078e00ff */
[----:B------:R-:W-:Y:S01]  /*8530*/  IMAD.X R9, RZ, RZ, RZ, P0 ;  /* 0x000000ffff097224 */ /* 0x000fe200000e06ff */
[----:B------:R-:W-:Y:S01]  /*8540*/  IADD3 RZ, P0, R5, R6, RZ ;  /* 0x0000000605ff7210 */ /* 0x000fe20007f1e0ff */
[----:B------:R-:W-:-:S04]  /*8550*/  IMAD.MOV.U32 R8, RZ, RZ, R7 ;  /* 0x000000ffff087224 */ /* 0x000fc800078e0007 */
[----:B------:R-:W-:-:S08]  /*8560*/  IMAD.WIDE.U32.X R8, R13, R11, R8, P0 ;  /* 0x0000000b0d087225 */ /* 0x000fd000000e0408 */
.L_x_292:
[----:B------:R-:W3:Y:S01]  /*8570*/  LDC.64 R28, c[0x0][0x640] ;  /* 0x00019000ff1c7b82 */ /* 0x000ee20000000a00 */
[-CC-:B--2---:R-:W-:Y:S01]  /*8580*/  SHF.R.U64 R22, R8, R0.reuse, R9.reuse ;  /* 0x0000000008167219 */ /* 0x184fe20000001209 */
[----:B-1----:R-:W-:Y:S01]  /*8590*/  IMAD.MOV R20, RZ, RZ, -R20 ;  /* 0x000000ffff147224 */ /* 0x002fe200078e0a14 */
[----:B------:R-:W-:Y:S01]  /*85a0*/  SHF.R.U32.HI R0, RZ, R0, R9 ;  /* 0x00000000ff007219 */ /* 0x000fe20000011609 */
[----:B------:R-:W-:Y:S01]  /*85b0*/  ULDC UR4, c[0x0][0x154] ;  /* 0x0000550000047ab9 */ /* 0x000fe20000000800 */
[----:B0-----:R-:W-:Y:S01]  /*85c0*/  IADD3 R3, P0, RZ, -R22, RZ ;  /* 0x80000016ff037210 */ /* 0x001fe20007f1e0ff */
[----:B------:R-:W-:Y:S02]  /*85d0*/  IMAD R21, R21, R20, R12 ;  /* 0x0000001415157224 */ /* 0x000fe400078e020c */
[----:B----4-:R-:W0:Y:S01]  /*85e0*/  LDC R6, c[0x0][0x618] ;  /* 0x00018600ff067b82 */ /* 0x010e220000000800 */
[----:B------:R-:W-:Y:S02]  /*85f0*/  IMAD.MOV.U32 R7, RZ, RZ, 0x1 ;  /* 0x00000001ff077424 */ /* 0x000fe400078e00ff */
[----:B---3--:R-:W-:-:S04]  /*8600*/  IMAD.X R5, RZ, RZ, ~R0, P0 ;  /* 0x000000ffff057224 */ /* 0x008fc800000e0e00 */
[-C--:B------:R-:W-:Y:S01]  /*8610*/  IMAD R0, R5, R14.reuse, RZ ;  /* 0x0000000e05007224 */ /* 0x080fe200078e02ff */
[----:B------:R-:W1:Y:S01]  /*8620*/  LDC R8, c[0x0][0x608] ;  /* 0x00018200ff087b82 */ /* 0x000e620000000800 */
[----:B------:R-:W-:-:S04]  /*8630*/  IMAD.WIDE.U32 R4, R3, R14, R16 ;  /* 0x0000000e03047225 */ /* 0x000fc800078e0010 */
[----:B------:R-:W-:Y:S01]  /*8640*/  IMAD R3, R3, R15, R0 ;  /* 0x0000000f03037224 */ /* 0x000fe200078e0200 */
[----:B------:R-:W-:Y:S02]  /*8650*/  I2FP.F32.U32 R0, R24 ;  /* 0x0000001800007245 */ /* 0x000fe40000201000 */
[----:B------:R-:W2:Y:S01]  /*8660*/  LDC R26, c[0x0][0x658] ;  /* 0x00019600ff1a7b82 */ /* 0x000ea20000000800 */
[----:B------:R-:W-:Y:S01]  /*8670*/  IMAD.IADD R3, R5, 0x1, R3 ;  /* 0x0000000105037824 */ /* 0x000fe200078e0203 */
[----:B------:R-:W-:Y:S01]  /*8680*/  ISETP.NE.U32.AND P0, PT, R28, RZ, PT ;  /* 0x000000ff1c00720c */ /* 0x000fe20003f05070 */
[----:B------:R-:W-:Y:S01]  /*8690*/  FMUL R0, R0, UR4 ;  /* 0x0000000400007c20 */ /* 0x000fe20008400000 */
[----:B------:R-:W-:Y:S02]  /*86a0*/  IMAD.MOV.U32 R5, RZ, RZ, -0x1 ;  /* 0xffffffffff057424 */ /* 0x000fe400078e00ff */
[----:B------:R-:W-:Y:S01]  /*86b0*/  ISETP.NE.AND.EX P0, PT, R29, RZ, PT, P0 ;  /* 0x000000ff1d00720c */ /* 0x000fe20003f05300 */
[----:B------:R3:W4:Y:S01]  /*86c0*/  F2I.U32.TRUNC.NTZ R13, R0 ;  /* 0x00000000000d7305 */ /* 0x000722000020f000 */
[----:B------:R-:W3:Y:S01]  /*86d0*/  LDC R15, c[0x0][0x148] ;  /* 0x00005200ff0f7b82 */ /* 0x000ee20000000800 */
[----:B0-----:R-:W-:-:S02]  /*86e0*/  SHF.R.U64 R12, R4, R6, R3 ;  /* 0x00000006040c7219 */ /* 0x001fc40000001203 */
[----:B------:R-:W-:-:S05]  /*86f0*/  SHF.R.U32.HI R3, RZ, R6, R3 ;  /* 0x00000006ff037219 */ /* 0x000fca0000011603 */
[----:B------:R-:W0:Y:S01]  /*8700*/  LDC R20, c[0x0][0x600] ;  /* 0x00018000ff147b82 */ /* 0x000e220000000800 */
[-CC-:B-1----:R-:W-:Y:S02]  /*8710*/  SHF.R.U64 R10, R12, R8.reuse, R3.reuse ;  /* 0x000000080c0a7219 */ /* 0x182fe40000001203 */
[----:B------:R-:W-:-:S05]  /*8720*/  SHF.R.U32.HI R3, RZ, R8, R3 ;  /* 0x00000008ff037219 */ /* 0x000fca0000011603 */
[----:B------:R-:W1:Y:S01]  /*8730*/  LDC R27, c[0x0][0x648] ;  /* 0x00019200ff1b7b82 */ /* 0x000e620000000800 */
[-C--:B--2---:R-:W-:Y:S02]  /*8740*/  SHF.L.U32 R4, R5, R26.reuse, RZ ;  /* 0x0000001a05047219 */ /* 0x084fe400000006ff */
[--C-:B------:R-:W-:Y:S02]  /*8750*/  SHF.R.U64 R14, R10, R26, R3.reuse ;  /* 0x0000001a0a0e7219 */ /* 0x100fe40000001203 */
[----:B------:R-:W-:Y:S02]  /*8760*/  LOP3.LUT R25, RZ, R4, RZ, 0x33, !PT ;  /* 0x00000004ff197212 */ /* 0x000fe400078e33ff */
[-C--:B------:R-:W-:Y:S01]  /*8770*/  SHF.R.U32.HI R5, RZ, R26.reuse, R3 ;  /* 0x0000001aff057219 */ /* 0x080fe20000011603 */
[----:B------:R-:W2:Y:S01]  /*8780*/  LDC R30, c[0x0][0x638] ;  /* 0x00018e00ff1e7b82 */ /* 0x000ea20000000800 */
[----:B------:R-:W-:Y:S01]  /*8790*/  SHF.L.U32 R154, R7, R26, RZ ;  /* 0x0000001a079a7219 */ /* 0x000fe200000006ff */
[----:B------:R-:W-:-:S06]  /*87a0*/  IMAD.MOV.U32 R4, RZ, RZ, R14 ;  /* 0x000000ffff047224 */ /* 0x000fcc00078e000e */
[----:B------:R-:W0:Y:S01]  /*87b0*/  LDC R31, c[0x0][0x610] ;  /* 0x00018400ff1f7b82 */ /* 0x000e220000000800 */
[----:B----4-:R-:W-:Y:S05]  /*87c0*/  @!P0 BRA `(.L_x_293) ;  /* 0x0000000000288947 */ /* 0x010fea0003800000 */
        /* <DEDUP_REMOVED lines=10> */
.L_x_293:
[----:B------:R-:W-:Y:S01]  /*8870*/  ISETP.NE.AND P0, PT, R2, 0x1, PT ;  /* 0x000000010200780c */ /* 0x000fe20003f05270 */
[----:B0-----:R-:W-:Y:S01]  /*8880*/  VIADD R7, R20, 0xffffffff ;  /* 0xffffffff14077836 */ /* 0x001fe20000000000 */
[----:B-1-3--:R-:W-:Y:S01]  /*8890*/  SHF.R.U64 R0, R4, R27, R5 ;  /* 0x0000001b04007219 */ /* 0x00afe20000001205 */
[----:B------:R-:W-:Y:S01]  /*88a0*/  IMAD.MOV R13, RZ, RZ, -R13 ;  /* 0x000000ffff0d7224 */ /* 0x000fe200078e0a0d */
[----:B------:R-:W-:Y:S01]  /*88b0*/  LOP3.LUT R5, R10, R25, RZ, 0xc0, !PT ;  /* 0x000000190a057212 */ /* 0x000fe200078ec0ff */
[----:B------:R-:W-:Y:S02]  /*88c0*/  IMAD.MOV.U32 R4, RZ, RZ, 0x1 ;  /* 0x00000001ff047424 */ /* 0x000fe400078e00ff */
[----:B------:R-:W-:Y:S02]  /*88d0*/  IMAD.MOV R3, RZ, RZ, -R0 ;  /* 0x000000ffff037224 */ /* 0x000fe400078e0a00 */
[----:B------:R-:W-:Y:S01]  /*88e0*/  IMAD R154, R154, R0, R5 ;  /* 0x000000009a9a7224 */ /* 0x000fe200078e0205 */
[----:B------:R-:W-:Y:S01]  /*88f0*/  LOP3.LUT R5, R12, R7, RZ, 0xc0, !PT ;  /* 0x000000070c057212 */ /* 0x000fe200078ec0ff */
[----:B--2---:R-:W-:-:S02]  /*8900*/  IMAD R0, R3, R30, R14 ;  /* 0x0000001e03007224 */ /* 0x004fc400078e020e */
[----:B------:R-:W-:Y:S02]  /*8910*/  @P0 IMAD R21, R15, R13, R24 ;  /* 0x0000000d0f150224 */ /* 0x000fe400078e0218 */
[----:B------:R-:W-:Y:S01]  /*8920*/  IMAD R3, R0, R20, R5 ;  /* 0x0000001400037224 */ /* 0x000fe200078e0205 */
[----:B------:R-:W-:Y:S01]  /*8930*/  PRMT R0, R4, 0x7610, R0 ;  /* 0x0000761004007816 */ /* 0x000fe20000000000 */
[----:B------:R-:W-:-:S05]  /*8940*/  IMAD R154, R154, R31, R21 ;  /* 0x0000001f9a9a7224 */ /* 0x000fca00078e0215 */
[----:B------:R-:W-:Y:S02]  /*8950*/  SEL R153, R3, R154, !P0 ;  /* 0x0000009a03997207 */ /* 0x000fe40004000000 */
[----:B------:R-:W-:-:S07]  /*8960*/  SEL R154, R154, R3, !P0 ;  /* 0x000000039a9a7207 */ /* 0x000fce0004000000 */
.L_x_291:
[----:B------:R-:W-:-:S13]  /*8970*/  LOP3.LUT P0, RZ, R0, 0xff, RZ, 0xc0, !PT ;  /* 0x000000ff00ff7812 */ /* 0x000fda000780c0ff */
[----:B------:R-:W-:Y:S05]  /*8980*/  @P0 BRA `(.L_x_294) ;  /* 0xffffff8800200947 */ /* 0x000fea000383ffff */
[----:B------:R-:W-:Y:S05]  /*8990*/  EXIT ;  /* 0x000000000000794d */ /* 0x000fea0003800000 */
.L_x_7:
        /* <DEDUP_REMOVED lines=26> */
.L_x_296:
[----:B------:R-:W0:Y:S01]  /*8b40*/  LDC.64 R28, c[0x0][0x640] ;  /* 0x00019000ff1c7b82 */ /* 0x000e220000000a00 */
[-CC-:B------:R-:W-:Y:S01]  /*8b50*/  SHF.R.U64 R22, R12, R6.reuse, R13.reuse ;  /* 0x000000060c167219 */ /* 0x180fe2000000120d */
[----:B------:R-:W-:Y:S01]  /*8b60*/  IMAD.MOV.U32 R30, RZ, RZ, 0x1 ;  /* 0x00000001ff1e7424 */ /* 0x000fe200078e00ff */
[----:B------:R-:W-:Y:S02]  /*8b70*/  SHF.R.U32.HI R6, RZ, R6, R13 ;  /* 0x00000006ff067219 */ /* 0x000fe4000001160d */
        /* <DEDUP_REMOVED lines=8> */
[----:B------:R-:W-:Y:S01]  /*8c00*/  IMAD.IADD R9, R9, 0x1, R11 ;  /* 0x0000000109097824 */ /* 0x000fe200078e020b */
[----:B0-----:R-:W-:-:S04]  /*8c10*/  ISETP.NE.U32.AND P0, PT, R28, RZ, PT ;  /* 0x000000ff1c00720c */ /* 0x001fc80003f05070 */
[----:B------:R-:W-:Y:S02]  /*8c20*/  ISETP.NE.AND.EX P0, PT, R29, RZ, PT, P0 ;  /* 0x000000ff1d00720c */ /* 0x000fe40003f05300 */
[----:B------:R-:W0:Y:S01]  /*8c30*/  LDC R20, c[0x0][0x600] ;  /* 0x00018000ff147b82 */ /* 0x000e220000000800 */
[-CC-:B-1----:R-:W-:Y:S01]  /*8c40*/  SHF.R.U64 R14, R8, R10.reuse, R9.reuse ;  /* 0x0000000a080e7219 */ /* 0x182fe20000001209 */
[----:B------:R-:W-:Y:S01]  /*8c50*/  IMAD.MOV.U32 R8, RZ, RZ, -0x1 ;  /* 0xffffffffff087424 */ /* 0x000fe200078e00ff */
[----:B------:R-:W-:-:S05]  /*8c60*/  SHF.R.U32.HI R9, RZ, R10, R9 ;  /* 0x0000000aff097219 */ /* 0x000fca0000011609 */
[----:B------:R-:W1:Y:S01]  /*8c70*/  LDC R24, c[0x0][0x648] ;  /* 0x00019200ff187b82 */ /* 0x000e620000000800 */
[-CC-:B--2---:R-:W-:Y:S02]  /*8c80*/  SHF.R.U64 R23, R14, R12.reuse, R9.reuse ;  /* 0x0000000c0e177219 */ /* 0x184fe40000001209 */
[----:B------:R-:W-:-:S05]  /*8c90*/  SHF.R.U32.HI R6, RZ, R12, R9 ;  /* 0x0000000cff067219 */ /* 0x000fca0000011609 */
[----:B------:R-:W2:Y:S01]  /*8ca0*/  LDC R26, c[0x0][0x638] ;  /* 0x00018e00ff1a7b82 */ /* 0x000ea20000000800 */
[-C--:B---3--:R-:W-:Y:S02]  /*8cb0*/  SHF.L.U32 R8, R8, R27.reuse, RZ ;  /* 0x0000001b08087219 */ /* 0x088fe400000006ff */
[-CC-:B------:R-:W-:Y:S02]  /*8cc0*/  SHF.R.U64 R25, R23, R27.reuse, R6.reuse ;  /* 0x0000001b17197219 */ /* 0x180fe40000001206 */
[----:B------:R-:W-:Y:S02]  /*8cd0*/  LOP3.LUT R32, RZ, R8, RZ, 0x33, !PT ;  /* 0x00000008ff207212 */ /* 0x000fe400078e33ff */
[----:B------:R-:W-:Y:S01]  /*8ce0*/  SHF.R.U32.HI R9, RZ, R27, R6 ;  /* 0x0000001bff097219 */ /* 0x000fe20000011606 */
[----:B------:R-:W3:Y:S01]  /*8cf0*/  LDC R31, c[0x0][0x610] ;  /* 0x00018400ff1f7b82 */ /* 0x000ee20000000800 */
[----:B------:R-:W-:Y:S01]  /*8d00*/  IMAD.MOV.U32 R8, RZ, RZ, R25 ;  /* 0x000000ffff087224 */ /* 0x000fe200078e0019 */
[----:B------:R-:W-:Y:S06]  /*8d10*/  @!P0 BRA `(.L_x_297) ;  /* 0x0000000000288947 */ /* 0x000fec0003800000 */
        /* <DEDUP_REMOVED lines=10> */
.L_x_297:
[----:B------:R-:W-:Y:S01]  /*8dc0*/  ISETP.NE.AND P0, PT, R2, 0x1, PT ;  /* 0x000000010200780c */ /* 0x000fe20003f05270 */
[----:B------:R-:W-:Y:S01]  /*8dd0*/  IMAD.MOV.U32 R13, RZ, RZ, R22 ;  /* 0x000000ffff0d7224 */ /* 0x000fe200078e0016 */
[----:B-1----:R-:W-:Y:S01]  /*8de0*/  SHF.R.U64 R6, R8, R24, R9 ;  /* 0x0000001808067219 */ /* 0x002fe20000001209 */
[----:B0-----:R-:W-:Y:S01]  /*8df0*/  VIADD R9, R20, 0xffffffff ;  /* 0xffffffff14097836 */ /* 0x001fe20000000000 */
[----:B------:R-:W-:Y:S02]  /*8e00*/  SHF.L.U32 R30, R30, R27, RZ ;  /* 0x0000001b1e1e7219 */ /* 0x000fe400000006ff */
[----:B------:R-:W-:Y:S01]  /*8e10*/  LOP3.LUT R5, R23, R32, RZ, 0xc0, !PT ;  /* 0x0000002017057212 */ /* 0x000fe200078ec0ff */
[----:B------:R-:W-:-:S04]  /*8e20*/  IMAD.MOV R8, RZ, RZ, -R6 ;  /* 0x000000ffff087224 */ /* 0x000fc800078e0a06 */
[----:B------:R-:W-:Y:S01]  /*8e30*/  IMAD R6, R30, R6, R5 ;  /* 0x000000061e067224 */ /* 0x000fe200078e0205 */
[----:B------:R-:W-:Y:S01]  /*8e40*/  LOP3.LUT R5, R14, R9, RZ, 0xc0, !PT ;  /* 0x000000090e057212 */ /* 0x000fe200078ec0ff */
[----:B------:R-:W-:Y:S02]  /*8e50*/  @P0 IMAD R3, R7, R21, R4 ;  /* 0x0000001507030224 */ /* 0x000fe400078e0204 */
[----:B--2---:R-:W-:Y:S02]  /*8e60*/  IMAD R4, R8, R26, R25 ;  /* 0x0000001a08047224 */ /* 0x004fe400078e0219 */
[----:B---3--:R-:W-:Y:S02]  /*8e70*/  IMAD R3, R6, R31, R3 ;  /* 0x0000001f06037224 */ /* 0x008fe400078e0203 */
[----:B------:R-:W-:Y:S02]  /*8e80*/  IMAD R4, R4, R20, R5 ;  /* 0x0000001404047224 */ /* 0x000fe400078e0205 */
[----:B------:R-:W-:-:S03]  /*8e90*/  IMAD.MOV.U32 R6, RZ, RZ, 0x1 ;  /* 0x00000001ff067424 */ /* 0x000fc600078e00ff */
[----:B------:R-:W-:Y:S02]  /*8ea0*/  SEL R20, R4, R3, !P0 ;  /* 0x0000000304147207 */ /* 0x000fe40004000000 */
[----:B------:R-:W-:-:S07]  /*8eb0*/  SEL R12, R3, R4, !P0 ;  /* 0x00000004030c7207 */ /* 0x000fce0004000000 */
.L_x_295:
[----:B------:R-:W-:-:S08]  /*8ec0*/  NOP ;  /* 0x0000000000007918 */ /* 0x000fd00000000000 */
[----:B------:R-:W0:-:S00]  /*8ed0*/  USETMAXREG.DEALLOC.CTAPOOL 0x28 ;  /* 0x00000028000079c8 */ /* 0x000e0000080e0500 */
[----:B0-----:R-:W-:-:S13]  /*8ee0*/  ISETP.NE.AND P0, PT, R0, RZ, PT ;  /* 0x000000ff0000720c */ /* 0x001fda0003f05270 */
[----:B------:R-:W-:Y:S05]  /*8ef0*/  @P0 EXIT ;  /* 0x000000000000094d */ /* 0x000fea0003800000 */
[----:B------:R-:W-:Y:S01]  /*8f00*/  LOP3.LUT P0, RZ, R6, 0xff, RZ, 0xc0, !PT ;  /* 0x000000ff06ff7812 */ /* 0x000fe2000780c0ff */
[----:B------:R-:W-:Y:S02]  /*8f10*/  IMAD.MOV.U32 R10, RZ, RZ, 0x1 ;  /* 0x00000001ff0a7424 */ /* 0x000fe400078e00ff */
[----:B------:R-:W-:-:S10]  /*8f20*/  IMAD.MOV.U32 R9, RZ, RZ, RZ ;  /* 0x000000ffff097224 */ /* 0x000fd400078e00ff */
[----:B------:R-:W-:Y:S05]  /*8f30*/  @!P0 BRA `(.L_x_298) ;  /* 0x0000000c00948947 */ /* 0x000fea0003800000 */
[----:B------:R-:W0:Y:S01]  /*8f40*/  LDC R0, c[0x0][0x28c] ;  /* 0x0000a300ff007b82 */ /* 0x000e220000000800 */
[----:B------:R-:W-:Y:S01]  /*8f50*/  ULDC UR5, c[0x0][0x658] ;  /* 0x0001960000057ab9 */ /* 0x000fe20000000800 */
[----:B------:R-:W-:Y:S01]  /*8f60*/  UMOV UR11, 0xffffffff ;  /* 0xffffffff000b7882 */ /* 0x000fe20000000000 */
[----:B------:R-:W-:Y:S01]  /*8f70*/  UMOV UR17, 0x1 ;  /* 0x0000000100117882 */ /* 0x000fe20000000000 */
[----:B------:R-:W-:Y:S01]  /*8f80*/  USHF.L.U32 UR11, UR11, UR5, URZ ;  /* 0x000000050b0b7299 */ /* 0x000fe2000800063f */
[----:B------:R-:W-:Y:S01]  /*8f90*/  BSSY B0, `(.L_x_298) ;  /* 0x00000df000007945 */ /* 0x000fe20003800000 */
[----:B------:R-:W-:Y:S01]  /*8fa0*/  ULDC UR9, c[0x0][0xc] ;  /* 0x0000030000097ab9 */ /* 0x000fe20000000800 */
[----:B------:R-:W-:Y:S01]  /*8fb0*/  ULDC UR16, c[0x0][0x10] ;  /* 0x0000040000107ab9 */ /* 0x000fe20000000800 */
[----:B------:R-:W1:Y:S01]  /*8fc0*/  S2UR UR8, SR_CgaCtaId ;  /* 0x00000000000879c3 */ /* 0x000e620000008800 */
[----:B------:R-:W-:Y:S01]  /*8fd0*/  LOP3.LUT R11, R19, 0x2, RZ, 0xfc, !PT ;  /* 0x00000002130b7812 */ /* 0x000fe200078efcff */
[----:B------:R-:W-:Y:S01]  /*8fe0*/  IMAD.MOV.U32 R10, RZ, RZ, 0x1 ;  /* 0x00000001ff0a7424 */ /* 0x000fe200078e00ff */
[----:B------:R-:W-:Y:S01]  /*8ff0*/  ULDC UR4, c[0x0][0x600] ;  /* 0x0001800000047ab9 */ /* 0x000fe20000000800 */
[----:B------:R-:W-:Y:S01]  /*9000*/  IMAD.MOV.U32 R9, RZ, RZ, RZ ;  /* 0x000000ffff097224 */ /* 0x000fe200078e00ff */
[----:B------:R-:W-:Y:S01]  /*9010*/  UMOV UR20, 0x1111 ;  /* 0x0000111100147882 */ /* 0x000fe20000000000 */
[----:B------:R-:W-:-:S02]  /*9020*/  UIADD3 UR4, UR4, -0x1, URZ ;  /* 0xffffffff04047890 */ /* 0x000fc4000fffe03f */
[----:B------:R-:W-:Y:S01]  /*9030*/  USHF.L.U32 UR5, UR17, UR5, URZ ;  /* 0x0000000511057299 */ /* 0x000fe2000800063f */
[----:B------:R-:W-:Y:S01]  /*9040*/  ULDC.64 UR30, c[0x0][0x198] ;  /* 0x00006600001e7ab9 */ /* 0x000fe20000000a00 */
[----:B0-----:R-:W-:-:S05]  /*9050*/  VIADD R0, R0, 0x7f ;  /* 0x0000007f00007836 */ /* 0x001fca0000000000 */
[----:B------:R-:W-:Y:S01]  /*9060*/  SHF.R.S32.HI R3, RZ, 0x1f, R0 ;  /* 0x0000001fff037819 */ /* 0x000fe20000011400 */
[----:B-1----:R-:W-:-:S03]  /*9070*/  USHF.R.U32.HI UR27, URZ, 0x2, UR8 ;  /* 0x000000023f1b7899 */ /* 0x002fc60008011608 */
[----:B------:R-:W-:Y:S01]  /*9080*/  LEA.HI R3, R3, R0, RZ, 0x7 ;  /* 0x0000000003037211 */ /* 0x000fe200078f38ff */
[----:B------:R-:W-:Y:S01]  /*9090*/  ULOP3.LUT UR10, UR8, 0x3, URZ, 0xc0, !UPT ;  /* 0x00000003080a7892 */ /* 0x000fe2000f8ec03f */
[----:B------:R-:W-:Y:S01]  /*90a0*/  IMAD.MOV.U32 R0, RZ, RZ, 0x1 ;  /* 0x00000001ff007424 */ /* 0x000fe200078e00ff */
[----:B------:R-:W-:Y:S01]  /*90b0*/  USHF.L.U32 UR6, UR8, 0x6, URZ ;  /* 0x0000000608067899 */ /* 0x000fe2000800063f */
[--C-:B------:R-:W-:Y:S01]  /*90c0*/  SHF.R.S32.HI R8, RZ, 0x7, R3.reuse ;  /* 0x00000007ff087819 */ /* 0x100fe20000011403 */
[----:B------:R-:W-:Y:S02]  /*90d0*/  USHF.L.U32 UR7, UR8, 0xd, URZ ;  /* 0x0000000d08077899 */ /* 0x000fe4000800063f */
[----:B------:R-:W-:Y:S01]  /*90e0*/  ULOP3.LUT UR8, UR8, 0xfffffffc, URZ, 0xc0, !UPT ;  /* 0xfffffffc08087892 */ /* 0x000fe2000f8ec03f */
[----:B------:R-:W-:Y:S01]  /*90f0*/  PRMT R3, R0, 0x7610, R3 ;  /* 0x0000761000037816 */ /* 0x000fe20000000003 */
[----:B------:R-:W-:Y:S01]  /*9100*/  ULOP3.LUT UR13, UR7, 0x6000, URZ, 0xc0, !UPT ;  /* 0x00006000070d7892 */ /* 0x000fe2000f8ec03f */
[----:B------:R-:W-:Y:S01]  /*9110*/  VIADD R0, R8, 0x1 ;  /* 0x0000000108007836 */ /* 0x000fe20000000000 */
[----:B------:R-:W-:-:S02]  /*9120*/  ULOP3.LUT UR12, UR8, 0x1, URZ, 0xfc, !UPT ;  /* 0x00000001080c7892 */ /* 0x000fc4000f8efc3f */
[----:B------:R-:W-:Y:S02]  /*9130*/  ULOP3.LUT UR14, UR8, 0x2, URZ, 0xfc, !UPT ;  /* 0x00000002080e7892 */ /* 0x000fe4000f8efc3f */
[----:B------:R-:W-:Y:S02]  /*9140*/  UISETP.GT.U32.AND UP0, UPT, UR10, 0xffff, UPT ;  /* 0x0000ffff0a00788c */ /* 0x000fe4000bf04070 */
[----:B------:R-:W-:Y:S02]  /*9150*/  ULOP3.LUT UR7, URZ, UR11, URZ, 0x33, !UPT ;  /* 0x0000000b3f077292 */ /* 0x000fe4000f8e333f */
[----:B------:R-:W-:Y:S02]  /*9160*/  USHF.L.U32 UR11, UR17, UR8, URZ ;  /* 0x00000008110b7299 */ /* 0x000fe4000800063f */
[----:B------:R-:W-:Y:S02]  /*9170*/  ULOP3.LUT UR15, UR8, 0x3, URZ, 0xfc, !UPT ;  /* 0x00000003080f7892 */ /* 0x000fe4000f8efc3f */
[----:B------:R-:W-:-:S02]  /*9180*/  UIMAD.WIDE.U32 UR8, UR9, UR16, URZ ;  /* 0x00000010090872a5 */ /* 0x000fc4000f8e003f */
[----:B------:R-:W-:Y:S02]  /*9190*/  USHF.L.U32 UR12, UR17, UR12, URZ ;  /* 0x0000000c110c7299 */ /* 0x000fe4000800063f */
[----:B------:R-:W-:Y:S02]  /*91a0*/  USHF.L.U32 UR14, UR17, UR14, URZ ;  /* 0x0000000e110e7299 */ /* 0x000fe4000800063f */
[----:B------:R-:W-:Y:S01]  /*91b0*/  USEL UR10, UR10, 0xffff, !UP0 ;  /* 0x0000ffff0a0a7887 */ /* 0x000fe2000c000000 */
[----:B------:R-:W-:Y:S01]  /*91c0*/  ULDC UR16, c[0x0][0x14] ;  /* 0x0000050000107ab9 */ /* 0x000fe20000000800 */
[----:B------:R-:W-:Y:S02]  /*91d0*/  USHF.L.U32 UR15, UR17, UR15, URZ ;  /* 0x0000000f110f7299 */ /* 0x000fe4000800063f */
[----:B------:R-:W-:Y:S02]  /*91e0*/  UIMAD.WIDE.U32 UR24, UR8, UR16, URZ ;  /* 0x00000010081872a5 */ /* 0x000fe4000f8e003f */
[----:B------:R-:W-:-:S02]  /*91f0*/  UIMAD UR8, UR9, UR16, URZ ;  /* 0x00000010090872a4 */ /* 0x000fc4000f8e023f */
[----:B------:R-:W-:Y:S02]  /*9200*/  ULOP3.LUT UR11, UR14, UR11, UR12, 0xfe, !UPT ;  /* 0x0000000b0e0b7292 */ /* 0x000fe4000f8efe0c */
[----:B------:R-:W-:Y:S02]  /*9210*/  ULOP3.LUT UR10, UR10, 0xffff, URZ, 0xc0, !UPT ;  /* 0x0000ffff0a0a7892 */ /* 0x000fe4000f8ec03f */
[----:B------:R-:W-:Y:S02]  /*9220*/  ULEA UR28, UR27, 0x100, 0xc ;  /* 0x000001001b1c7891 */ /* 0x000fe4000f8e603f */
[----:B------:R-:W-:Y:S02]  /*9230*/  ULOP3.LUT UR6, UR6, 0xc0, URZ, 0xc0, !UPT ;  /* 0x000000c006067892 */ /* 0x000fe4000f8ec03f */
[----:B------:R-:W-:Y:S02]  /*9240*/  ULOP3.LUT UR13, UR13, 0x10100, URZ, 0xfc, !UPT ;  /* 0x000101000d0d7892 */ /* 0x000fe4000f8efc3f */
[----:B------:R-:W-:-:S02]  /*9250*/  UIADD3 UR14, UR25, UR8, URZ ;  /* 0x00000008190e7290 */ /* 0x000fc4000fffe03f */
[----:B------:R-:W-:Y:S02]  /*9260*/  ULOP3.LUT UR15, UR11, UR15, URZ, 0xfc, !UPT ;  /* 0x0000000f0b0f7292 */ /* 0x000fe4000f8efc3f */
[----:B------:R-:W-:-:S12]  /*9270*/  USHF.L.U32 UR20, UR20, UR10, URZ ;  /* 0x0000000a14147299 */ /* 0x000fd8000800063f */
.L_x_309:
[----:B------:R-:W-:-:S03]  /*9280*/  UMOV UR8, 0xffffffff ;  /* 0xffffffff00087882 */ /* 0x000fc60000000000 */
[----:B------:R-:W-:Y:S05]  /*9290*/  BRA.DIV UR8, `(.L_x_299) ;  /* 0x0000000e08a47947 */ /* 0x000fea000b800000 */
[----:B------:R-:W-:-:S13]  /*92a0*/  ELECT P6, URZ, PT ;  /* 0x00000000003f782f */ /* 0x000fda00038c0000 */
.L_x_320:
[----:B------:R-:W0:Y:S01]  /*92b0*/  LDC R4, c[0x0][0x28c] ;  /* 0x0000a300ff047b82 */ /* 0x000e220000000800 */
[----:B------:R-:W-:Y:S01]  /*92c0*/  BSSY B1, `(.L_x_300) ;  /* 0x0000039000017945 */ /* 0x000fe20003800000 */
[----:B0-----:R-:W-:-:S13]  /*92d0*/  ISETP.LT.OR P6, PT, R4, 0x1, !P6 ;  /* 0x000000010400780c */ /* 0x001fda00077c1670 */
[----:B------:R-:W-:Y:S05]  /*92e0*/  @P6 BRA `(.L_x_301) ;  /* 0x0000000000d86947 */ /* 0x000fea0003800000 */
[----:B------:R-:W-:Y:S01]  /*92f0*/  LEA R12, R12, UR27, 0x2 ;  /* 0x0000001b0c0c7c11 */ /* 0x000fe2000f8e10ff */
[----:B------:R-:W-:Y:S01]  /*9300*/  IMAD.MOV.U32 R21, RZ, RZ, RZ ;  /* 0x000000ffff157224 */ /* 0x000fe200078e00ff */
[----:B------:R-:W-:Y:S01]  /*9310*/  LEA R20, R20, UR6, 0x8 ;  /* 0x0000000614147c11 */ /* 0x000fe2000f8e40ff */
[----:B------:R-:W-:Y:S02]  /*9320*/  IMAD.MOV.U32 R4, RZ, RZ, R0 ;  /* 0x000000ffff047224 */ /* 0x000fe400078e0000 */
[----:B------:R-:W-:Y:S02]  /*9330*/  IMAD.MOV.U32 R5, RZ, RZ, R10 ;  /* 0x000000ffff057224 */ /* 0x000fe400078e000a */
[----:B------:R-:W-:Y:S02]  /*9340*/  IMAD.MOV.U32 R6, RZ, RZ, R9 ;  /* 0x000000ffff067224 */ /* 0x000fe400078e0009 */
[----:B------:R-:W-:-:S07]  /*9350*/  IMAD.SHL.U32 R14, R12, 0x20, RZ ;  /* 0x000000200c0e7824 */ /* 0x000fce00078e00ff */
.L_x_304:
[----:B------:R-:W0:Y:S01]  /*9360*/  S2R R12, SR_CgaCtaId ;  /* 0x00000000000c7919 */ /* 0x000e220000008800 */
[----:B------:R-:W-:Y:S02]  /*9370*/  MOV R7, 0x400 ;  /* 0x0000040000077802 */ /* 0x000fe40000000f00 */
[----:B------:R-:W-:Y:S02]  /*9380*/  LOP3.LUT P1, RZ, R18, 0x7f, RZ, 0xc0, !PT ;  /* 0x0000007f12ff7812 */ /* 0x000fe4000782c0ff */
[----:B0-----:R-:W-:Y:S02]  /*9390*/  LEA R15, R12, R7, 0x18 ;  /* 0x000000070c0f7211 */ /* 0x001fe400078ec0ff */
[----:B------:R-:W-:-:S09]  /*93a0*/  SHF.L.U32 R7, R5, 0x1f, RZ ;  /* 0x0000001f05077819 */ /* 0x000fd200000006ff */
[----:B------:R-:W0:Y:S01]  /*93b0*/  @!P1 LDC R12, c[0x0][0x500] ;  /* 0x00014000ff0c9b82 */ /* 0x000e220000000800 */
[----:B------:R-:W-:-:S04]  /*93c0*/  IMAD R22, R6, 0x8, R15 ;  /* 0x0000000806167824 */ /* 0x000fc800078e020f */
[----:B------:R-:W1:Y:S02]  /*93d0*/  SYNCS.PHASECHK.TRANS64.TRYWAIT P0, [R22+URZ+0x20], R7 ;  /* 0x00002007160075a7 */ /* 0x000e64000800017f */
[----:B-1----:R-:W-:Y:S05]  /*93e0*/  @!P0 BRA `(.L_x_302) ;  /* 0x0000000c00708947 */ /* 0x002fea0003800000 */
.L_x_321:
[----:B-1----:R-:W-:Y:S01]  /*93f0*/  PRMT R7, R11, 0x9910, RZ ;  /* 0x000099100b077816 */ /* 0x002fe200000000ff */
[----:B0-----:R0:W-:Y:S03]  /*9400*/  @!P1 SYNCS.ARRIVE.TRANS64 RZ, [R22+URZ], R12 ;  /* 0x0000000c16ff99a7 */ /* 0x0011e6000800003f */
[----:B------:R-:W-:-:S13]  /*9410*/  ISETP.NE.AND P0, PT, R7, 0x2, PT ;  /* 0x000000020700780c */ /* 0x000fda0003f05270 */
[----:B0-----:R-:W-:Y:S05]  /*9420*/  @P0 BRA `(.L_x_303) ;  /* 0x0000000000040947 */ /* 0x001fea0003800000 */
[----:B------:R-:W-:Y:S01]  /*9430*/  BPT.TRAP 0x1 ;  /* 0x000000040000795c */ /* 0x000fe20000300000 */
.L_x_303:
[----:B------:R-:W-:Y:S01]  /*9440*/  R2UR UR11, R6 ;  /* 0x00000000060b72ca */ /* 0x000fe200000e0000 */
[----:B------:R-:W-:Y:S01]  /*9450*/  VIADD R4, R4, 0xffffffff ;  /* 0xffffffff04047836 */ /* 0x000fe20000000000 */
[----:B------:R-:W-:Y:S01]  /*9460*/  R2UR UR22, R15 ;  /* 0x000000000f1672ca */ /* 0x000fe200000e0000 */
[----:B------:R-:W-:Y:S01]  /*9470*/  UIADD3 UR16, UP0, UR30, 0xf0, URZ ;  /* 0x000000f01e107890 */ /* 0x000fe2000ff1e03f */
[----:B------:R-:W-:Y:S01]  /*9480*/  R2UR UR23, R14 ;  /* 0x000000000e1772ca */ /* 0x000fe200000e0000 */
[----:B------:R-:W-:Y:S01]  /*9490*/  UIADD3 UR32, UP1, UR30, 0x1f0, URZ ;  /* 0x000001f01e207890 */ /* 0x000fe2000ff3e03f */
[----:B------:R-:W-:Y:S01]  /*94a0*/  R2UR UR9, R22 ;  /* 0x00000000160972ca */ /* 0x000fe200000e0000 */
[----:B------:R-:W-:Y:S01]  /*94b0*/  UIADD3.X UR17, URZ, UR31, URZ, UP0, !UPT ;  /* 0x0000001f3f117290 */ /* 0x000fe200087fe43f */
[----:B------:R-:W-:Y:S01]  /*94c0*/  R2UR UR10, R21 ;  /* 0x00000000150a72ca */ /* 0x000fe200000e0000 */
[----:B------:R-:W-:Y:S01]  /*94d0*/  UPRMT UR21, URZ, 0x5410, UR20 ;  /* 0x000054103f157896 */ /* 0x000fe20008000014 */
[----:B------:R-:W-:Y:S01]  /*94e0*/  R2UR UR12, R13 ;  /* 0x000000000d0c72ca */ /* 0x000fe200000e0000 */
[----:B------:R-:W-:Y:S01]  /*94f0*/  VIADD R6, R6, 0x1 ;  /* 0x0000000106067836 */ /* 0x000fe20000000000 */
[----:B------:R-:W-:Y:S01]  /*9500*/  R2UR UR26, R20 ;  /* 0x00000000141a72ca */ /* 0x000fe200000e0000 */
[----:B------:R-:W-:Y:S01]  /*9510*/  ULEA UR8, UR11, UR28, 0xe ;  /* 0x0000001c0b087291 */ /* 0x000fe2000f8e703f */
[----:B------:R-:W-:Y:S01]  /*9520*/  ISETP.GT.AND P1, PT, R4, 0x1, PT ;  /* 0x000000010400780c */ /* 0x000fe20003f24270 */
[----:B------:R-:W-:Y:S01]  /*9530*/  ULEA UR11, UR11, UR13, 0xf ;  /* 0x0000000d0b0b7291 */ /* 0x000fe2000f8e783f */
[C---:B------:R-:W-:Y:S01]  /*9540*/  ISETP.NE.AND P0, PT, R6.reuse, 0x4, PT ;  /* 0x000000040600780c */ /* 0x040fe20003f05270 */
[----:B------:R-:W-:Y:S01]  /*9550*/  UIADD3 UR8, UR22, UR8, URZ ;  /* 0x0000000816087290 */ /* 0x000fe2000fffe03f */
[----:B------:R-:W-:Y:S01]  /*9560*/  VIADD R21, R21, 0x80 ;  /* 0x0000008015157836 */ /* 0x000fe20000000000 */
[----:B------:R-:W-:Y:S01]  /*9570*/  UIADD3 UR22, UR22, UR11, URZ ;  /* 0x0000000b16167290 */ /* 0x000fe2000fffe03f */
[----:B------:R-:W-:Y:S01]  /*9580*/  SEL R12, RZ, 0x1, P0 ;  /* 0x00000001ff0c7807 */ /* 0x000fe20000000000 */
[----:B------:R-:W-:Y:S01]  /*9590*/  UPRMT UR29, URZ, 0x5410, UR15 ;  /* 0x000054103f1d7896 */ /* 0x000fe2000800000f */
[----:B------:R-:W-:Y:S01]  /*95a0*/  SEL R6, R6, RZ, P0 ;  /* 0x000000ff06067207 */ /* 0x000fe20000000000 */
[----:B------:R-:W-:Y:S01]  /*95b0*/  UIADD3.X UR33, URZ, UR31, URZ, UP1, !UPT ;  /* 0x0000001f3f217290 */ /* 0x000fe20008ffe43f */
[----:B------:R-:W-:Y:S01]  /*95c0*/  LOP3.LUT R5, R5, R12, RZ, 0x3c, !PT ;  /* 0x0000000c05057212 */ /* 0x000fe200078e3cff */
[----:B------:R-:W-:Y:S01]  /*95d0*/  UMOV UR18, 0x0 ;  /* 0x0000000000127882 */ /* 0x000fe20000000000 */
[----:B------:R-:W-:Y:S01]  /*95e0*/  UMOV UR19, 0x10000000 ;  /* 0x1000000000137882 */ /* 0x000fe20000000000 */
[----:B------:R-:W-:-:S02]  /*95f0*/  UMOV UR11, UR23 ;  /* 0x00000017000b7c82 */ /* 0x000fc40008000000 */
[----:B------:R0:W-:Y:S02]  /*9600*/  UTMALDG.3D.MULTICAST [UR8], [UR16], UR21, desc[UR18] ;  /* 0x00001208100073b4 */ /* 0x0001e40008011815 */
[----:B0-----:R-:W-:Y:S01]  /*9610*/  UMOV UR8, UR22 ;  /* 0x0000001600087c82 */ /* 0x001fe20008000000 */
[----:B------:R-:W-:Y:S02]  /*9620*/  UMOV UR11, UR26 ;  /* 0x0000001a000b7c82 */ /* 0x000fe40008000000 */
[----:B------:R0:W-:Y:S02]  /*9630*/  UTMALDG.3D.MULTICAST [UR8], [UR32], UR29, desc[UR18] ;  /* 0x00001208200073b4 */ /* 0x0001e4000801181d */
[----:B0-----:R-:W-:Y:S05]  /*9640*/  @P1 BRA `(.L_x_304) ;  /* 0xfffffffc00441947 */ /* 0x001fea000383ffff */
.L_x_301:
[----:B------:R-:W-:Y:S05]  /*9650*/  BSYNC B1 ;  /* 0x0000000000017941 */ /* 0x000fea0003800000 */
.L_x_300:
[----:B------:R-:W-:Y:S01]  /*9660*/  LOP3.LUT P1, RZ, R3, 0xff, RZ, 0xc0, !PT ;  /* 0x000000ff03ff7812 */ /* 0x000fe2000782c0ff */
[----:B------:R-:W-:Y:S01]  /*9670*/  IMAD.IADD R9, R8, 0x1, R9 ;  /* 0x0000000108097824 */ /* 0x000fe200078e0209 */
[----:B------:R-:W-:Y:S01]  /*9680*/  IADD3 R16, P2, R16, UR24, RZ ;  /* 0x0000001810107c10 */ /* 0x000fe2000ff5e0ff */
[----:B------:R-:W-:Y:S01]  /*9690*/  ULDC.64 UR8, c[0x0][0x650] ;  /* 0x0001940000087ab9 */ /* 0x000fe20000000a00 */
[----:B------:R-:W-:Y:S01]  /*96a0*/  BSSY B1, `(.L_x_305) ;  /* 0x000006b000017945 */ /* 0x000fe20003800000 */
[----:B------:R-:W-:Y:S01]  /*96b0*/  IMAD.MOV.U32 R12, RZ, RZ, -0x1 ;  /* 0xffffffffff0c7424 */ /* 0x000fe200078e00ff */
[----:B------:R-:W-:Y:S01]  /*96c0*/  SHF.R.U32.HI R3, RZ, 0x2, R9 ;  /* 0x00000002ff037819 */ /* 0x000fe20000011609 */
[----:B------:R-:W-:Y:S01]  /*96d0*/  IMAD.MOV.U32 R20, RZ, RZ, -0x1 ;  /* 0xffffffffff147424 */ /* 0x000fe200078e00ff */
[----:B------:R-:W-:Y:S01]  /*96e0*/  ISETP.GT.U32.AND P0, PT, R9, 0x3, PT ;  /* 0x000000030900780c */ /* 0x000fe20003f04070 */
[----:B------:R-:W-:Y:S01]  /*96f0*/  IMAD.MOV.U32 R13, RZ, RZ, -0x1 ;  /* 0xffffffffff0d7424 */ /* 0x000fe200078e00ff */
[----:B------:R-:W-:-:S02]  /*9700*/  LOP3.LUT R3, R3, 0x1, RZ, 0xc0, !PT ;  /* 0x0000000103037812 */ /* 0x000fc400078ec0ff */
[----:B------:R-:W-:Y:S01]  /*9710*/  ISETP.LT.U32.AND P0, PT, R8, 0x4, P0 ;  /* 0x000000040800780c */ /* 0x000fe20000701070 */
[----:B------:R-:W0:Y:S01]  /*9720*/  @P1 S2R R5, SR_CgaCtaId ;  /* 0x0000000000051919 */ /* 0x000e220000008800 */
[----:B------:R-:W-:Y:S02]  /*9730*/  @P1 MOV R4, 0x400 ;  /* 0x0000040000041802 */ /* 0x000fe40000000f00 */
[----:B------:R-:W-:Y:S02]  /*9740*/  IADD3.X R17, R17, UR14, RZ, P2, !PT ;  /* 0x0000000e11117c10 */ /* 0x000fe400097fe4ff */
[----:B------:R-:W-:Y:S02]  /*9750*/  ISETP.GE.U32.AND P2, PT, R16, UR8, PT ;  /* 0x0000000810007c0c */ /* 0x000fe4000bf46070 */
[----:B------:R-:W-:Y:S02]  /*9760*/  LOP3.LUT R9, R9, 0x3, RZ, 0xc0, !PT ;  /* 0x0000000309097812 */ /* 0x000fe400078ec0ff */
[----:B0-----:R-:W-:-:S04]  /*9770*/  @P1 LEA R4, R5, R4, 0x18 ;  /* 0x0000000405041211 */ /* 0x001fc800078ec0ff */
[----:B------:R0:W-:Y:S01]  /*9780*/  @P1 SYNCS.ARRIVE.TRANS64.A1T0 RZ, [R4+URZ+0x58], RZ ;  /* 0x000058ff04ff19a7 */ /* 0x0001e2000810003f */
[----:B------:R-:W-:Y:S02]  /*9790*/  ISETP.NE.U32.AND P1, PT, R3, 0x1, PT ;  /* 0x000000010300780c */ /* 0x000fe40003f25070 */
[----:B------:R-:W-:Y:S02]  /*97a0*/  SEL R3, RZ, 0x1, !P0 ;  /* 0x00000001ff037807 */ /* 0x000fe40004000000 */
[----:B------:R-:W-:Y:S02]  /*97b0*/  ISETP.GE.U32.AND.EX P0, PT, R17, UR9, PT, P2 ;  /* 0x0000000911007c0c */ /* 0x000fe4000bf06120 */
[----:B------:R-:W-:-:S04]  /*97c0*/  ISETP.GT.U32.AND P1, PT, R8, 0x3, !P1 ;  /* 0x000000030800780c */ /* 0x000fc80004f24070 */
[----:B0-----:R-:W-:-:S04]  /*97d0*/  SEL R4, RZ, 0x1, !P1 ;  /* 0x00000001ff047807 */ /* 0x001fc80004800000 */
[--C-:B------:R-:W-:Y:S02]  /*97e0*/  LOP3.LUT R10, R4, R10, R3.reuse, 0x96, !PT ;  /* 0x0000000a040a7212 */ /* 0x100fe400078e9603 */
[----:B------:R-:W-:Y:S02]  /*97f0*/  PRMT R4, RZ, 0x7610, R4 ;  /* 0x00007610ff047816 */ /* 0x000fe40000000004 */
[----:B------:R-:W-:Y:S01]  /*9800*/  PRMT R3, RZ, 0x7610, R3 ;  /* 0x00007610ff037816 */ /* 0x000fe20000000003 */
[----:B------:R-:W-:Y:S06]  /*9810*/  @P0 BRA `(.L_x_306) ;  /* 0x00000004004c0947 */ /* 0x000fec0003800000 */
[----:B------:R-:W0:Y:S01]  /*9820*/  S2R R14, SR_CTAID.X ;  /* 0x00000000000e7919 */ /* 0x000e220000002500 */
[----:B------:R-:W-:Y:S01]  /*9830*/  ULDC.64 UR8, c[0x0][0x628] ;  /* 0x00018a0000087ab9 */ /* 0x000fe20000000a00 */
[----:B------:R-:W1:Y:S01]  /*9840*/  LDC R15, c[0x0][0x144] ;  /* 0x00005100ff0f7b82 */ /* 0x000e620000000800 */
[----:B------:R-:W-:Y:S01]  /*9850*/  ISETP.NE.U32.AND P0, PT, RZ, UR8, PT ;  /* 0x00000008ff007c0c */ /* 0x000fe2000bf05070 */
[----:B------:R-:W2:Y:S01]  /*9860*/  S2R R12, SR_CTAID.Y ;  /* 0x00000000000c7919 */ /* 0x000ea20000002600 */
[----:B------:R-:W-:Y:S01]  /*9870*/  ULDC UR10, c[0x0][0x150] ;  /* 0x00005400000a7ab9 */ /* 0x000fe20000000800 */
[----:B------:R-:W-:Y:S01]  /*9880*/  ULDC UR11, c[0x0][0x630] ;  /* 0x00018c00000b7ab9 */ /* 0x000fe20000000800 */
[----:B------:R-:W-:Y:S01]  /*9890*/  ISETP.NE.AND.EX P0, PT, RZ, UR9, PT, P0 ;  /* 0x00000009ff007c0c */ /* 0x000fe2000bf05300 */
[----:B------:R-:W-:Y:S01]  /*98a0*/  IMAD.MOV.U32 R4, RZ, RZ, R16 ;  /* 0x000000ffff047224 */ /* 0x000fe200078e0010 */
[----:B0-----:R-:W-:-:S05]  /*98b0*/  I2FP.F32.U32 R5, R14 ;  /* 0x0000000e00057245 */ /* 0x001fca0000201000 */
[----:B------:R-:W-:Y:S01]  /*98c0*/  FMUL R20, R5, UR10 ;  /* 0x0000000a05147c20 */ /* 0x000fe20008400000 */
[----:B------:R-:W-:-:S05]  /*98d0*/  IMAD.MOV.U32 R5, RZ, RZ, R17 ;  /* 0x000000ffff057224 */ /* 0x000fca00078e0011 */
[----:B--2---:R-:W-:Y:S05]  /*98e0*/  @!P0 BRA `(.L_x_307) ;  /* 0x0000000000288947 */ /* 0x004fea0003800000 */
[----:B------:R-:W-:Y:S02]  /*98f0*/  ULDC UR10, c[0x0][0x634] ;  /* 0x00018d00000a7ab9 */ /* 0x000fe40000000800 */
[----:B------:R-:W-:-:S05]  /*9900*/  IADD3 R5, P0, R16, UR10, RZ ;  /* 0x0000000a10057c10 */ /* 0x000fca000ff1e0ff */
[----:B------:R-:W-:-:S04]  /*9910*/  IMAD.X R13, RZ, RZ, R17, P0 ;  /* 0x000000ffff0d7224 */ /* 0x000fc800000e0611 */
[----:B------:R-:W-:-:S04]  /*9920*/  IMAD.WIDE.U32 R6, R13, UR8, RZ ;  /* 0x000000080d067c25 */ /* 0x000fc8000f8e00ff */
[----:B------:R-:W-:-:S04]  /*9930*/  IMAD.WIDE.U32 R6, P0, R5, UR9, R6 ;  /* 0x0000000905067c25 */ /* 0x000fc8000f800006 */
[----:B------:R-:W-:-:S04]  /*9940*/  IMAD.WIDE.U32 R4, R5, UR8, RZ ;  /* 0x0000000805047c25 */ /* 0x000fc8000f8e00ff */
[----:B------:R-:W-:Y:S01]  /*9950*/  IMAD.MOV.U32 R4, RZ, RZ, R7 ;  /* 0x000000ffff047224 */ /* 0x000fe200078e0007 */
[----:B------:R-:W-:Y:S01]  /*9960*/  IADD3 RZ, P1, R5, R6, RZ ;  /* 0x0000000605ff7210 */ /* 0x000fe20007f3e0ff */
[----:B------:R-:W-:-:S04]  /*9970*/  IMAD.X R5, RZ, RZ, RZ, P0 ;  /* 0x000000ffff057224 */ /* 0x000fc800000e06ff */
[----:B------:R-:W-:-:S08]  /*9980*/  IMAD.WIDE.U32.X R4, R13, UR9, R4, P1 ;  /* 0x000000090d047c25 */ /* 0x000fd000088e0404 */
.L_x_307:
[--C-:B------:R-:W-:Y:S01]  /*9990*/  SHF.R.U64 R13, R4, UR11, R5.reuse ;  /* 0x0000000b040d7c19 */ /* 0x100fe20008001205 */
[----:B------:R-:W0:Y:S01]  /*99a0*/  F2I.U32.TRUNC.NTZ R20, R20 ;  /* 0x0000001400147305 */ /* 0x000e22000020f000 */
[----:B------:R-:W-:Y:S01]  /*99b0*/  SHF.R.U32.HI R4, RZ, UR11, R5 ;  /* 0x0000000bff047c19 */ /* 0x000fe20008011605 */
[----:B------:R-:W-:Y:S01]  /*99c0*/  ULDC.64 UR8, c[0x0][0x620] ;  /* 0x0001880000087ab9 */ /* 0x000fe20000000a00 */
[----:B------:R-:W-:Y:S01]  /*99d0*/  IADD3 R7, P0, RZ, -R13, RZ ;  /* 0x8000000dff077210 */ /* 0x000fe20007f1e0ff */
[----:B------:R-:W-:Y:S01]  /*99e0*/  ULDC.64 UR10, c[0x0][0x640] ;  /* 0x00019000000a7ab9 */ /* 0x000fe20000000a00 */
[----:B------:R-:W2:Y:S03]  /*99f0*/  LDC R21, c[0x0][0x148] ;  /* 0x00005200ff157b82 */ /* 0x000ea60000000800 */
[----:B------:R-:W-:Y:S01]  /*9a00*/  IMAD.X R4, RZ, RZ, ~R4, P0 ;  /* 0x000000ffff047224 */ /* 0x000fe200000e0e04 */
[----:B------:R-:W-:-:S03]  /*9a10*/  ISETP.NE.U32.AND P0, PT, RZ, UR10, PT ;  /* 0x0000000aff007c0c */ /* 0x000fc6000bf05070 */
[----:B------:R-:W-:Y:S01]  /*9a20*/  IMAD R6, R4, UR8, RZ ;  /* 0x0000000804067c24 */ /* 0x000fe2000f8e02ff */
[----:B------:R-:W-:Y:S01]  /*9a30*/  ISETP.NE.AND.EX P0, PT, RZ, UR11, PT, P0 ;  /* 0x0000000bff007c0c */ /* 0x000fe2000bf05300 */
[----:B------:R-:W-:Y:S01]  /*9a40*/  IMAD.WIDE.U32 R4, R7, UR8, R16 ;  /* 0x0000000807047c25 */ /* 0x000fe2000f8e0010 */
[----:B------:R-:W-:-:S03]  /*9a50*/  ULDC UR8, c[0x0][0x618] ;  /* 0x0001860000087ab9 */ /* 0x000fc60000000800 */
[----:B------:R-:W-:Y:S01]  /*9a60*/  IMAD R7, R7, UR9, R6 ;  /* 0x0000000907077c24 */ /* 0x000fe2000f8e0206 */
[----:B------:R-:W-:Y:S01]  /*9a70*/  ULDC UR9, c[0x0][0x154] ;  /* 0x0000550000097ab9 */ /* 0x000fe20000000800 */
[----:B0-----:R-:W-:Y:S02]  /*9a80*/  IMAD.MOV R6, RZ, RZ, -R20 ;  /* 0x000000ffff067224 */ /* 0x001fe400078e0a14 */
[----:B------:R-:W-:Y:S02]  /*9a90*/  IMAD.IADD R5, R5, 0x1, R7 ;  /* 0x0000000105057824 */ /* 0x000fe400078e0207 */
[----:B-1----:R-:W-:Y:S01]  /*9aa0*/  IMAD R14, R15, R6, R14 ;  /* 0x000000060f0e7224 */ /* 0x002fe200078e020e */
[----:B------:R-:W-:Y:S02]  /*9ab0*/  I2FP.F32.U32 R6, R12 ;  /* 0x0000000c00067245 */ /* 0x000fe40000201000 */
[--C-:B------:R-:W-:Y:S02]  /*9ac0*/  SHF.R.U64 R15, R4, UR8, R5.reuse ;  /* 0x00000008040f7c19 */ /* 0x100fe40008001205 */
[----:B------:R-:W-:Y:S01]  /*9ad0*/  SHF.R.U32.HI R4, RZ, UR8, R5 ;  /* 0x00000008ff047c19 */ /* 0x000fe20008011605 */
[----:B------:R-:W-:Y:S01]  /*9ae0*/  FMUL R6, R6, UR9 ;  /* 0x0000000906067c20 */ /* 0x000fe20008400000 */
[----:B------:R-:W-:-:S02]  /*9af0*/  ULDC UR8, c[0x0][0x608] ;  /* 0x0001820000087ab9 */ /* 0x000fc40000000800 */
[--C-:B------:R-:W-:Y:S01]  /*9b00*/  SHF.R.U64 R22, R15, UR8, R4.reuse ;  /* 0x000000080f167c19 */ /* 0x100fe20008001204 */
[----:B------:R0:W1:Y:S01]  /*9b10*/  F2I.U32.TRUNC.NTZ R24, R6 ;  /* 0x0000000600187305 */ /* 0x000062000020f000 */
[----:B------:R-:W-:Y:S01]  /*9b20*/  SHF.R.U32.HI R5, RZ, UR8, R4 ;  /* 0x00000008ff057c19 */ /* 0x000fe20008011604 */
[----:B------:R-:W-:-:S03]  /*9b30*/  ULDC UR8, c[0x0][0x658] ;  /* 0x0001960000087ab9 */ /* 0x000fc60000000800 */
[--C-:B------:R-:W-:Y:S02]  /*9b40*/  SHF.R.U64 R20, R22, UR8, R5.reuse ;  /* 0x0000000816147c19 */ /* 0x100fe40008001205 */
[----:B------:R-:W-:-:S03]  /*9b50*/  SHF.R.U32.HI R23, RZ, UR8, R5 ;  /* 0x00000008ff177c19 */ /* 0x000fc60008011605 */
[----:B------:R-:W-:Y:S02]  /*9b60*/  IMAD.MOV.U32 R4, RZ, RZ, R20 ;  /* 0x000000ffff047224 */ /* 0x000fe400078e0014 */
[----:B------:R-:W-:Y:S01]  /*9b70*/  IMAD.MOV.U32 R5, RZ, RZ, R23 ;  /* 0x000000ffff057224 */ /* 0x000fe200078e0017 */
[----:B0-----:R-:W-:Y:S06]  /*9b80*/  @!P0 BRA `(.L_x_308) ;  /* 0x0000000000288947 */ /* 0x001fec0003800000 */
        /* <DEDUP_REMOVED lines=10> */
.L_x_308:
[----:B------:R-:W-:Y:S01]  /*9c30*/  ISETP.NE.AND P0, PT, R2, 0x1, PT ;  /* 0x000000010200780c */ /* 0x000fe20003f05270 */
[----:B------:R-:W-:Y:S01]  /*9c40*/  ULDC UR8, c[0x0][0x648] ;  /* 0x0001920000087ab9 */ /* 0x000fe20000000800 */
[----:B------:R-:W-:Y:S01]  /*9c50*/  LOP3.LUT R22, R22, UR7, RZ, 0xc0, !PT ;  /* 0x0000000716167c12 */ /* 0x000fe2000f8ec0ff */
[----:B-1----:R-:W-:Y:S01]  /*9c60*/  IMAD.MOV R24, RZ, RZ, -R24 ;  /* 0x000000ffff187224 */ /* 0x002fe200078e0a18 */
[----:B------:R-:W-:Y:S01]  /*9c70*/  SHF.R.U64 R5, R4, UR8, R5 ;  /* 0x0000000804057c19 */ /* 0x000fe20008001205 */
[----:B------:R-:W-:Y:S01]  /*9c80*/  ULDC UR8, c[0x0][0x638] ;  /* 0x00018e0000087ab9 */ /* 0x000fe20000000800 */
[----:B------:R-:W-:Y:S01]  /*9c90*/  LOP3.LUT R15, R15, UR4, RZ, 0xc0, !PT ;  /* 0x000000040f0f7c12 */ /* 0x000fe2000f8ec0ff */
[----:B------:R-:W-:Y:S01]  /*9ca0*/  ULDC UR9, c[0x0][0x610] ;  /* 0x0001840000097ab9 */ /* 0x000fe20000000800 */
[----:B------:R-:W-:Y:S02]  /*9cb0*/  IMAD.MOV.U32 R4, RZ, RZ, 0x1 ;  /* 0x00000001ff047424 */ /* 0x000fe400078e00ff */
[----:B------:R-:W-:-:S02]  /*9cc0*/  IMAD.MOV R7, RZ, RZ, -R5 ;  /* 0x000000ffff077224 */ /* 0x000fc400078e0a05 */
[----:B------:R-:W-:Y:S02]  /*9cd0*/  IMAD R5, R5, UR5, R22 ;  /* 0x0000000505057c24 */ /* 0x000fe4000f8e0216 */
[----:B--2---:R-:W-:Y:S02]  /*9ce0*/  @P0 IMAD R14, R21, R24, R12 ;  /* 0x00000018150e0224 */ /* 0x004fe400078e020c */
[----:B------:R-:W-:Y:S01]  /*9cf0*/  IMAD R20, R7, UR8, R20 ;  /* 0x0000000807147c24 */ /* 0x000fe2000f8e0214 */
[----:B------:R-:W-:Y:S01]  /*9d00*/  ULDC UR8, c[0x0][0x600] ;  /* 0x0001800000087ab9 */ /* 0x000fe20000000800 */
[----:B------:R-:W-:Y:S02]  /*9d10*/  IMAD R14, R5, UR9, R14 ;  /* 0x00000009050e7c24 */ /* 0x000fe4000f8e020e */
[----:B------:R-:W-:-:S05]  /*9d20*/  IMAD R5, R20, UR8, R15 ;  /* 0x0000000814057c24 */ /* 0x000fca000f8e020f */
[----:B------:R-:W-:Y:S02]  /*9d30*/  SEL R20, R5, R14, !P0 ;  /* 0x0000000e05147207 */ /* 0x000fe40004000000 */
[----:B------:R-:W-:-:S07]  /*9d40*/  SEL R12, R14, R5, !P0 ;  /* 0x000000050e0c7207 */ /* 0x000fce0004000000 */
.L_x_306:
[----:B------:R-:W-:Y:S05]  /*9d50*/  BSYNC B1 ;  /* 0x0000000000017941 */ /* 0x000fea0003800000 */
.L_x_305:
[----:B------:R-:W-:-:S13]  /*9d60*/  LOP3.LUT P0, RZ, R4, 0xff, RZ, 0xc0, !PT ;  /* 0x000000ff04ff7812 */ /* 0x000fda000780c0ff */
[----:B------:R-:W-:Y:S05]  /*9d70*/  @P0 BRA `(.L_x_309) ;  /* 0xfffffff400400947 */ /* 0x000fea000383ffff */
[----:B------:R-:W-:Y:S05]  /*9d80*/  BSYNC B0 ;  /* 0x0000000000007941 */ /* 0x000fea0003800000 */
.L_x_298:
[----:B------:R-:W-:-:S03]  /*9d90*/  UMOV UR8, 0xffffffff ;  /* 0xffffffff00087882 */ /* 0x000fc60000000000 */
[----:B------:R-:W-:Y:S05]  /*9da0*/  BRA.DIV UR8, `(.L_x_310) ;  /* 0x0000000608147947 */ /* 0x000fea000b800000 */
[----:B------:R-:W-:-:S13]  /*9db0*/  ELECT P6, URZ, PT ;  /* 0x00000000003f782f */ /* 0x000fda00038c0000 */
.L_x_324:
[----:B------:R-:W-:Y:S04]  /*9dc0*/  BSSY B0, `(.L_x_311) ;  /* 0x000002b000007945 */ /* 0x000fe80003800000 */
[----:B------:R-:W-:Y:S05]  /*9dd0*/  @!P6 BRA `(.L_x_312) ;  /* 0x0000000000a4e947 */ /* 0x000fea0003800000 */
[----:B------:R-:W-:-:S04]  /*9de0*/  LOP3.LUT R19, R19, 0x2, RZ, 0xfc, !PT ;  /* 0x0000000213137812 */ /* 0x000fc800078efcff */
[----:B------:R-:W-:-:S13]  /*9df0*/  ISETP.NE.AND P0, PT, R19, 0x3, PT ;  /* 0x000000031300780c */ /* 0x000fda0003f05270 */
[----:B------:R-:W-:Y:S05]  /*9e00*/  @!P0 BRA `(.L_x_313) ;  /* 0x0000000000048947 */ /* 0x000fea0003800000 */
[----:B------:R-:W-:Y:S01]  /*9e10*/  BPT.TRAP 0x1 ;  /* 0x000000040000795c */ /* 0x000fe20000300000 */
.L_x_313:
[----:B------:R-:W0:Y:S01]  /*9e20*/  S2R R3, SR_CgaCtaId ;  /* 0x0000000000037919 */ /* 0x000e220000008800 */
[----:B------:R-:W-:Y:S02]  /*9e30*/  MOV R0, 0x400 ;  /* 0x0000040000007802 */ /* 0x000fe40000000f00 */
[----:B------:R-:W-:Y:S02]  /*9e40*/  SHF.L.U32 R2, R10, 0x1f, RZ ;  /* 0x0000001f0a027819 */ /* 0x000fe400000006ff */
[----:B0-----:R-:W-:-:S05]  /*9e50*/  LEA R0, R3, R0, 0x18 ;  /* 0x0000000003007211 */ /* 0x001fca00078ec0ff */
[----:B------:R-:W-:-:S04]  /*9e60*/  VIADD R0, R0, 0x20 ;  /* 0x0000002000007836 */ /* 0x000fc80000000000 */
[C---:B------:R-:W-:Y:S02]  /*9e70*/  IMAD R5, R9.reuse, 0x8, R0 ;  /* 0x0000000809057824 */ /* 0x040fe400078e0200 */
[----:B------:R-:W-:Y:S02]  /*9e80*/  VIADD R9, R9, 0x1 ;  /* 0x0000000109097836 */ /* 0x000fe40000000000 */
[----:B------:R-:W0:Y:S03]  /*9e90*/  SYNCS.PHASECHK.TRANS64.TRYWAIT P0, [R5+URZ], R2 ;  /* 0x00000002050075a7 */ /* 0x000e26000800017f */
[----:B------:R-:W-:-:S04]  /*9ea0*/  ISETP.NE.AND P1, PT, R9, 0x4, PT ;  /* 0x000000040900780c */ /* 0x000fc80003f25270 */
[----:B------:R-:W-:Y:S02]  /*9eb0*/  SEL R3, RZ, 0x1, P1 ;  /* 0x00000001ff037807 */ /* 0x000fe40000800000 */
[----:B------:R-:W-:Y:S02]  /*9ec0*/  SEL R9, R9, RZ, P1 ;  /* 0x000000ff09097207 */ /* 0x000fe40000800000 */
[----:B------:R-:W-:-:S03]  /*9ed0*/  LOP3.LUT R10, R10, R3, RZ, 0x3c, !PT ;  /* 0x000000030a0a7212 */ /* 0x000fc600078e3cff */
[----:B------:R-:W-:Y:S01]  /*9ee0*/  IMAD R7, R9, 0x8, R0 ;  /* 0x0000000809077824 */ /* 0x000fe200078e0200 */
[----:B------:R-:W-:Y:S01]  /*9ef0*/  SHF.L.U32 R4, R10, 0x1f, RZ ;  /* 0x0000001f0a047819 */ /* 0x000fe200000006ff */
[----:B0-----:R-:W-:Y:S06]  /*9f00*/  @!P0 BRA `(.L_x_314) ;  /* 0x0000000000dc8947 */ /* 0x001fec0003800000 */
.L_x_325:
[----:B------:R-:W1:Y:S01]  /*9f10*/  SYNCS.PHASECHK.TRANS64.TRYWAIT P0, [R7+URZ], R4 ;  /* 0x00000004070075a7 */ /* 0x000e62000800017f */
[----:B0-----:R-:W-:-:S05]  /*9f20*/  VIADD R2, R9, 0x1 ;  /* 0x0000000109027836 */ /* 0x001fca0000000000 */
[----:B------:R-:W-:-:S04]  /*9f30*/  ISETP.NE.AND P1, PT, R2, 0x4, PT ;  /* 0x000000040200780c */ /* 0x000fc80003f25270 */
[----:B------:R-:W-:Y:S02]  /*9f40*/  SEL R3, RZ, 0x1, P1 ;  /* 0x00000001ff037807 */ /* 0x000fe40000800000 */
[----:B------:R-:W-:Y:S02]  /*9f50*/  SEL R9, R2, RZ, P1 ;  /* 0x000000ff02097207 */ /* 0x000fe40000800000 */
[----:B------:R-:W-:-:S03]  /*9f60*/  LOP3.LUT R11, R10, R3, RZ, 0x3c, !PT ;  /* 0x000000030a0b7212 */ /* 0x000fc600078e3cff */
[----:B------:R-:W-:Y:S01]  /*9f70*/  IMAD R6, R9, 0x8, R0 ;  /* 0x0000000809067824 */ /* 0x000fe200078e0200 */
[----:B------:R-:W-:Y:S01]  /*9f80*/  SHF.L.U32 R5, R11, 0x1f, RZ ;  /* 0x0000001f0b057819 */ /* 0x000fe200000006ff */
[----:B-1----:R-:W-:Y:S06]  /*9f90*/  @!P0 BRA `(.L_x_315) ;  /* 0x0000000000cc8947 */ /* 0x002fec0003800000 */
.L_x_326:
[----:B------:R-:W1:Y:S01]  /*9fa0*/  SYNCS.PHASECHK.TRANS64.TRYWAIT P0, [R6+URZ], R5 ;  /* 0x00000005060075a7 */ /* 0x000e62000800017f */
[----:B------:R-:W-:-:S05]  /*9fb0*/  VIADD R2, R9, 0x1 ;  /* 0x0000000109027836 */ /* 0x000fca0000000000 */
[----:B------:R-:W-:-:S04]  /*9fc0*/  ISETP.NE.AND P1, PT, R2, 0x4, PT ;  /* 0x000000040200780c */ /* 0x000fc80003f25270 */
[----:B0-----:R-:W-:Y:S02]  /*9fd0*/  SEL R4, RZ, 0x1, P1 ;  /* 0x00000001ff047807 */ /* 0x001fe40000800000 */
[----:B------:R-:W-:Y:S02]  /*9fe0*/  SEL R3, R2, RZ, P1 ;  /* 0x000000ff02037207 */ /* 0x000fe40000800000 */
[----:B------:R-:W-:Y:S01]  /*9ff0*/  LOP3.LUT R4, R11, R4, RZ, 0x3c, !PT ;  /* 0x000000040b047212 */ /* 0x000fe200078e3cff */
[----:B-1----:R-:W-:Y:S06]  /*a000*/  @!P0 BRA `(.L_x_316) ;  /* 0x0000000000c48947 */ /* 0x002fec0003800000 */
.L_x_327:
[----:B------:R-:W-:Y:S01]  /*a010*/  IMAD R3, R3, 0x8, R0 ;  /* 0x0000000803037824 */ /* 0x000fe200078e0200 */
[----:B------:R-:W-:-:S07]  /*a020*/  SHF.L.U32 R0, R4, 0x1f, RZ ;  /* 0x0000001f04007819 */ /* 0x000fce00000006ff */
.L_x_317:
[----:B-1----:R1:W2:Y:S02]  /*a030*/  SYNCS.PHASECHK.TRANS64.TRYWAIT P0, [R3+URZ], R0 ;  /* 0x00000000030075a7 */ /* 0x0022a4000800017f */
[----:B--2---:R-:W-:Y:S05]  /*a040*/  @!P0 NANOSLEEP.SYNCS 0x989680 ;  /* 0x009896800000895d */ /* 0x004fea0003900000 */
[----:B------:R-:W2:Y:S02]  /*a050*/  @!P0 SYNCS.PHASECHK.TRANS64 P0, [R3+URZ], R0 ;  /* 0x00000000030085a7 */ /* 0x000ea4000800007f */
[----:B--2---:R-:W-:Y:S05]  /*a060*/  @!P0 BRA `(.L_x_317) ;  /* 0xfffffffc00f08947 */ /* 0x004fea000383ffff */
.L_x_312:
[----:B------:R-:W-:Y:S05]  /*a070*/  BSYNC B0 ;  /* 0x0000000000007941 */ /* 0x000fea0003800000 */
.L_x_311:
[----:B------:R-:W-:Y:S05]  /*a080*/  EXIT ;  /* 0x000000000000794d */ /* 0x000fea0003800000 */
.L_x_21:
[----:B----4-:R4:W0:Y:S02]  /*a090*/  SYNCS.PHASECHK.TRANS64.TRYWAIT P1, [R3+URZ], R0 ;  /* 0x00000000030075a7 */ /* 0x010824000802017f */
[----:B0-----:R-:W-:Y:S05]  /*a0a0*/  @!P1 NANOSLEEP.SYNCS 0x989680 ;  /* 0x009896800000995d */ /* 0x001fea0003900000 */
[----:B------:R-:W0:Y:S02]  /*a0b0*/  @!P1 SYNCS.PHASECHK.TRANS64 P1, [R3+URZ], R0 ;  /* 0x00000000030095a7 */ /* 0x000e24000802007f */
[----:B0-----:R-:W-:Y:S05]  /*a0c0*/  @!P1 BRA `(.L_x_21) ;  /* 0xfffffffc00f09947 */ /* 0x001fea000383ffff */
[----:B------:R-:W-:Y:S05]  /*a0d0*/  BRA `(.L_x_20) ;  /* 0xffffff7400187947 */ /* 0x000fea000383ffff */
.L_x_26:
[----:B-1----:R1:W3:Y:S02]  /*a0e0*/  SYNCS.PHASECHK.TRANS64.TRYWAIT P1, [R5+URZ], R4 ;  /* 0x00000004050075a7 */ /* 0x0022e4000802017f */
[----:B---3--:R-:W-:Y:S05]  /*a0f0*/  @!P1 NANOSLEEP.SYNCS 0x989680 ;  /* 0x009896800000995d */ /* 0x008fea0003900000 */
[----:B------:R-:W3:Y:S02]  /*a100*/  @!P1 SYNCS.PHASECHK.TRANS64 P1, [R5+URZ], R4 ;  /* 0x00000004050095a7 */ /* 0x000ee4000802007f */
[----:B---3--:R-:W-:Y:S05]  /*a110*/  @!P1 BRA `(.L_x_26) ;  /* 0xfffffffc00f09947 */ /* 0x008fea000383ffff */
[----:B------:R-:W-:Y:S05]  /*a120*/  BRA `(.L_x_25) ;  /* 0xffffff7800087947 */ /* 0x000fea000383ffff */
.L_x_299:
[----:B------:R-:W-:Y:S01]  /*a130*/  BSSY B1, `(.L_x_318) ;  /* 0x0000006000017945 */ /* 0x000fe20003800000 */
[----:B------:R-:W-:-:S07]  /*a140*/  IMAD.MOV.U32 R15, RZ, RZ, -0x1 ;  /* 0xffffffffff0f7424 */ /* 0x000fce00078e00ff */
[----:B------:R-:W-:Y:S05]  /*a150*/  WARPSYNC.COLLECTIVE R15, `(.L_x_319) ;  /* 0x000000000f0c7348 */ /* 0x000fea0003c00000 */
[----:B------:R-:W-:Y:S02]  /*a160*/  ELECT P6, UR62, PT ;  /* 0x00000000003e782f */ /* 0x000fe400038c0000 */
[----:B------:R-:W-:Y:S01]  /*a170*/  MOV R14, UR62 ;  /* 0x0000003e000e7c02 */ /* 0x000fe20008000f00 */
[----:B------:R-:W-:Y:S10]  /*a180*/  ENDCOLLECTIVE ;  /* 0x000000000000791b */ /* 0x000ff40003800000 */
.L_x_319:
[----:B------:R-:W-:Y:S05]  /*a190*/  BSYNC B1 ;  /* 0x0000000000017941 */ /* 0x000fea0003800000 */
.L_x_318:
[----:B------:R-:W-:Y:S05]  /*a1a0*/  BRA `(.L_x_320) ;  /* 0xfffffff000407947 */ /* 0x000fea000383ffff */
.L_x_302:
[----:B-1----:R1:W2:Y:S02]  /*a1b0*/  SYNCS.PHASECHK.TRANS64.TRYWAIT P0, [R22+URZ+0x20], R7 ;  /* 0x00002007160075a7 */ /* 0x0022a4000800017f */
[----:B--2---:R-:W-:Y:S05]  /*a1c0*/  @!P0 NANOSLEEP.SYNCS 0x989680 ;  /* 0x009896800000895d */ /* 0x004fea0003900000 */
[----:B------:R-:W2:Y:S02]  /*a1d0*/  @!P0 SYNCS.PHASECHK.TRANS64 P0, [R22+URZ+0x20], R7 ;  /* 0x00002007160085a7 */ /* 0x000ea4000800007f */
[----:B--2---:R-:W-:Y:S05]  /*a1e0*/  @!P0 BRA `(.L_x_302) ;  /* 0xfffffffc00f08947 */ /* 0x004fea000383ffff */
[----:B------:R-:W-:Y:S05]  /*a1f0*/  BRA `(.L_x_321) ;  /* 0xfffffff0007c7947 */ /* 0x000fea000383ffff */
.L_x_310:
[----:B------:R-:W-:Y:S01]  /*a200*/  BSSY B0, `(.L_x_322) ;  /* 0x0000006000007945 */ /* 0x000fe20003800000 */
[----:B------:R-:W-:-:S07]  /*a210*/  IMAD.MOV.U32 R15, RZ, RZ, -0x1 ;  /* 0xffffffffff0f7424 */ /* 0x000fce00078e00ff */
[----:B------:R-:W-:Y:S05]  /*a220*/  WARPSYNC.COLLECTIVE R15, `(.L_x_323) ;  /* 0x000000000f0c7348 */ /* 0x000fea0003c00000 */
[----:B------:R-:W-:Y:S02]  /*a230*/  ELECT P6, UR62, PT ;  /* 0x00000000003e782f */ /* 0x000fe400038c0000 */
[----:B------:R-:W-:Y:S01]  /*a240*/  MOV R14, UR62 ;  /* 0x0000003e000e7c02 */ /* 0x000fe20008000f00 */
[----:B------:R-:W-:Y:S10]  /*a250*/  ENDCOLLECTIVE ;  /* 0x000000000000791b */ /* 0x000ff40003800000 */
.L_x_323:
[----:B------:R-:W-:Y:S05]  /*a260*/  BSYNC B0 ;  /* 0x0000000000007941 */ /* 0x000fea0003800000 */
.L_x_322:
[----:B------:R-:W-:Y:S05]  /*a270*/  BRA `(.L_x_324) ;  /* 0xfffffff800d07947 */ /* 0x000fea000383ffff */
.L_x_314:
[----:B0-----:R0:W1:Y:S02]  /*a280*/  SYNCS.PHASECHK.TRANS64.TRYWAIT P0, [R5+URZ], R2 ;  /* 0x00000002050075a7 */ /* 0x001064000800017f */
[----:B-1----:R-:W-:Y:S05]  /*a290*/  @!P0 NANOSLEEP.SYNCS 0x989680 ;  /* 0x009896800000895d */ /* 0x002fea0003900000 */
[----:B------:R-:W1:Y:S02]  /*a2a0*/  @!P0 SYNCS.PHASECHK.TRANS64 P0, [R5+URZ], R2 ;  /* 0x00000002050085a7 */ /* 0x000e64000800007f */
[----:B-1----:R-:W-:Y:S05]  /*a2b0*/  @!P0 BRA `(.L_x_314) ;  /* 0xfffffffc00f08947 */ /* 0x002fea000383ffff */
[----:B------:R-:W-:Y:S05]  /*a2c0*/  BRA `(.L_x_325) ;  /* 0xfffffffc00107947 */ /* 0x000fea000383ffff */
.L_x_315:
[----:B0-----:R0:W1:Y:S02]  /*a2d0*/  SYNCS.PHASECHK.TRANS64.TRYWAIT P0, [R7+URZ], R4 ;  /* 0x00000004070075a7 */ /* 0x001064000800017f */
[----:B-1----:R-:W-:Y:S05]  /*a2e0*/  @!P0 NANOSLEEP.SYNCS 0x989680 ;  /* 0x009896800000895d */ /* 0x002fea0003900000 */
[----:B------:R-:W1:Y:S02]  /*a2f0*/  @!P0 SYNCS.PHASECHK.TRANS64 P0, [R7+URZ], R4 ;  /* 0x00000004070085a7 */ /* 0x000e64000800007f */
[----:B-1----:R-:W-:Y:S05]  /*a300*/  @!P0 BRA `(.L_x_315) ;  /* 0xfffffffc00f08947 */ /* 0x002fea000383ffff */
[----:B------:R-:W-:Y:S05]  /*a310*/  BRA `(.L_x_326) ;  /* 0xfffffffc00207947 */ /* 0x000fea000383ffff */
.L_x_316:
[----:B0-----:R0:W1:Y:S02]  /*a320*/  SYNCS.PHASECHK.TRANS64.TRYWAIT P0, [R6+URZ], R5 ;  /* 0x00000005060075a7 */ /* 0x001064000800017f */
[----:B-1----:R-:W-:Y:S05]  /*a330*/  @!P0 NANOSLEEP.SYNCS 0x989680 ;  /* 0x009896800000895d */ /* 0x002fea0003900000 */
[----:B------:R-:W1:Y:S02]  /*a340*/  @!P0 SYNCS.PHASECHK.TRANS64 P0, [R6+URZ], R5 ;  /* 0x00000005060085a7 */ /* 0x000e64000800007f */
[----:B-1----:R-:W-:Y:S05]  /*a350*/  @!P0 BRA `(.L_x_316) ;  /* 0xfffffffc00f08947 */ /* 0x002fea000383ffff */
[----:B------:R-:W-:Y:S05]  /*a360*/  BRA `(.L_x_327) ;  /* 0xfffffffc00287947 */ /* 0x000fea000383ffff */
.L_x_328:
[----:B------:R-:W-:-:S00]  /*a370*/  BRA `(.L_x_328) ;  /* 0xfffffffc00fc7947 */ /* 0x000fc0000383ffff */
[----:B------:R-:W-:-:S00]  /*a380*/  NOP ;  /* 0x0000000000007918 */ /* 0x000fc00000000000 */
[----:B------:R-:W-:-:S00]  /*a390*/  NOP ;  /* 0x0000000000007918 */ /* 0x000fc00000000000 */
[----:B------:R-:W-:-:S00]  /*a3a0*/  NOP ;  /* 0x0000000000007918 */ /* 0x000fc00000000000 */
[----:B------:R-:W-:-:S00]  /*a3b0*/  NOP ;  /* 0x0000000000007918 */ /* 0x000fc00000000000 */
[----:B------:R-:W-:-:S00]  /*a3c0*/  NOP ;  /* 0x0000000000007918 */ /* 0x000fc00000000000 */
[----:B------:R-:W-:-:S00]  /*a3d0*/  NOP ;  /* 0x0000000000007918 */ /* 0x000fc00000000000 */
[----:B------:R-:W-:-:S00]  /*a3e0*/  NOP ;  /* 0x0000000000007918 */ /* 0x000fc00000000000 */
[----:B------:R-:W-:-:S00]  /*a3f0*/  NOP ;  /* 0x0000000000007918 */ /* 0x000fc00000000000 */
.L_x_329:


//--------------------- .nv.global.init           --------------------------
	.section	.nv.global.init,"aw",@progbits
.nv.global.init:
	.type		$str$22,@object
	.size		$str$22,($str$23 - $str$22)
$str$22:
        /*0000*/ 	.byte	0x6b, 0x5f, 0x74, 0x69, 0x6c, 0x65, 0x5f, 0x63, 0x6f, 0x75, 0x6e, 0x74, 0x20, 0x3e, 0x3d, 0x20
        /*0010*/ 	.byte	0x31, 0x00
	.type		$str$23,@object
	.size		$str$23,(__unnamed_1 - $str$23)
$str$23:
        /*0012*/ 	.byte	0x2f, 0x74, 0x6d, 0x70, 0x2f, 0x63, 0x75, 0x74, 0x6c, 0x61, 0x73, 0x73, 0x5f, 0x73, 0x77, 0x65
        /*0022*/ 	.byte	0x65, 0x70, 0x5f, 0x73, 0x72, 0x63, 0x2f, 0x69, 0x6e, 0x63, 0x6c, 0x75, 0x64, 0x65, 0x2f, 0x63
        /*0032*/ 	.byte	0x75, 0x74, 0x6c, 0x61, 0x73, 0x73, 0x2f, 0x67, 0x65, 0x6d, 0x6d, 0x2f, 0x63, 0x6f, 0x6c, 0x6c
        /*0042*/ 	.byte	0x65, 0x63, 0x74, 0x69, 0x76, 0x65, 0x2f, 0x73, 0x6d, 0x39, 0x30, 0x5f, 0x6d, 0x6d, 0x61, 0x5f
        /*0052*/ 	.byte	0x74, 0x6d, 0x61, 0x5f, 0x67, 0x6d, 0x6d, 0x61, 0x5f, 0x73, 0x73, 0x5f, 0x77, 0x61, 0x72, 0x70
        /*0062*/ 	.byte	0x73, 0x70, 0x65, 0x63, 0x69, 0x61, 0x6c, 0x69, 0x7a, 0x65, 0x64, 0x2e, 0x68, 0x70, 0x70, 0x00
	.type		__unnamed_1,@object
	.size		__unnamed_1,(.L_0 - __unnamed_1)
__unnamed_1:
        /*0072*/ 	.byte	0x76, 0x6f, 0x69, 0x64, 0x20, 0x63, 0x75, 0x74, 0x6c, 0x61, 0x73, 0x73, 0x3a, 0x3a, 0x67, 0x65
        /* <DEDUP_REMOVED lines=173> */
        /*0b52*/ 	.byte	0x64, 0x65, 0x6e, 0x74, 0x69, 0x74, 0x79, 0x5d, 0x00
.L_0:


//--------------------- .nv.shared._ZN7cutlass13device_kernelINS_4gemm6kernel13GemmUniversalIN4cute5tupleIJiiiiEEENS1_10collective13CollectiveMmaINS1_34MainloopSm90TmaGmmaWarpSpecializedILi4ENS5_IJNS4_1CILi4EEESB_NSA_ILi1EEEEEENS1_35KernelTmaWarpSpecializedCooperativeEEENS5_IJNSA_ILi128EEENSA_ILi256EEESG_EEEaNS5_IJlSC_lEEEaSJ_NS4_8TiledMMAINS4_8MMA_AtomIJNS4_4SM904GMMA27MMA_64x256x32_S32S8S8_SS_TNEEEENS4_6LayoutINS5_IJNSA_ILi2EEESC_SC_EEENS5_IJSC_NSA_ILi0EEEST_EEEEENS5_IJNS4_10UnderscoreESW_SW_EEEEENS4_23SM90_TMA_LOAD_MULTICASTENS4_14ComposedLayoutINS4_7SwizzleILi3ELi4ELi3EEENS4_18smem_ptr_flag_bitsILi8EEENSQ_INS5_IJNSA_ILi8EEESG_EEENS5_IJSG_SC_EEEEEEEvNS4_8identityESZ_S19_vS1A_EENS_8epilogue10collective6detail29Sm90TmaWarpSpecializedAdapterINS1D_15DefaultEpilogueIaSJ_SJ_NS1C_6thread17LinearCombinationIaLi1EiiLNS1H_9ScaleType4KindE0ELNS_15FloatRoundStyleE2EaEENS1_15EpilogueDefaultEEEEEvvEEEEvNT_6ParamsE --------------------------
	.section	.nv.shared._ZN7cutlass13device_kernelINS_4gemm6kernel13GemmUniversalIN4cute5tupleIJiiiiEEENS1_10collective13CollectiveMmaINS1_34MainloopSm90TmaGmmaWarpSpecializedILi4ENS5_IJNS4_1CILi4EEESB_NSA_ILi1EEEEEENS1_35KernelTmaWarpSpecializedCooperativeEEENS5_IJNSA_ILi128EEENSA_ILi256EEESG_EEEaNS5_IJlSC_lEEEaSJ_NS4_8TiledMMAINS4_8MMA_AtomIJNS4_4SM904GMMA27MMA_64x256x32_S32S8S8_SS_TNEEEENS4_6LayoutINS5_IJNSA_ILi2EEESC_SC_EEENS5_IJSC_NSA_ILi0EEEST_EEEEENS5_IJNS4_10UnderscoreESW_SW_EEEEENS4_23SM90_TMA_LOAD_MULTICASTENS4_14ComposedLayoutINS4_7SwizzleILi3ELi4ELi3EEENS4_18smem_ptr_flag_bitsILi8EEENSQ_INS5_IJNSA_ILi8EEESG_EEENS5_IJSG_SC_EEEEEEEvNS4_8identityESZ_S19_vS1A_EENS_8epilogue10collective6detail29Sm90TmaWarpSpecializedAdapterINS1D_15DefaultEpilogueIaSJ_SJ_NS1C_6thread17LinearCombinationIaLi1EiiLNS1H_9ScaleType4KindE0ELNS_15FloatRoundStyleE2EaEENS1_15EpilogueDefaultEEEEEvvEEEEvNT_6ParamsE,"aw",@nobits
	.sectionflags	@""
	.align	16
	.zero		1024


//--------------------- .nv.shared.reserved.0     --------------------------
	.section	.nv.shared.reserved.0,"aw",@nobits
	.weak		__nv_reservedSMEM_offset_0_alias
	.size		__nv_reservedSMEM_offset_0_alias, 0, 0
	.other		__nv_reservedSMEM_offset_0_alias,@"STO_CUDA_RESERVED_SHARED STV_DEFAULT"
__nv_reservedSMEM_offset_0_alias:
	.zero		0


//--------------------- .nv.global                --------------------------
	.section	.nv.global,"aw",@nobits
.nv.global:
	.type		_ZN40_INTERNAL_a9d09da6_4_k_cu_3eec2612_184144cute1_E,@object
	.size		_ZN40_INTERNAL_a9d09da6_4_k_cu_3eec2612_184144cute1_E,(_ZN40_INTERNAL_a9d09da6_4_k_cu_3eec2612_184144cuda3std3__45__cpo6cbeginE - _ZN40_INTERNAL_a9d09da6_4_k_cu_3eec2612_184144cute1_E)
_ZN40_INTERNAL_a9d09da6_4_k_cu_3eec2612_184144cute1_E:
	.zero		1
	.type		_ZN40_INTERNAL_a9d09da6_4_k_cu_3eec2612_184144cuda3std3__45__cpo6cbeginE,@object
	.size		_ZN40_INTERNAL_a9d09da6_4_k_cu_3eec2612_184144cuda3std3__45__cpo6cbeginE,(_ZN40_INTERNAL_a9d09da6_4_k_cu_3eec2612_184144cuda3std3__48in_placeE - _ZN40_INTERNAL_a9d09da6_4_k_cu_3eec2612_184144cuda3std3__45__cpo6cbeginE)
_ZN40_INTERNAL_a9d09da6_4_k_cu_3eec2612_184144cuda3std3__45__cpo6cbeginE:
	.zero		1
	.type		_ZN40_INTERNAL_a9d09da6_4_k_cu_3eec2612_184144cuda3std3__48in_placeE,@object
	.size		_ZN40_INTERNAL_a9d09da6_4_k_cu_3eec2612_184144cuda3std3__48in_placeE,(_ZN40_INTERNAL_a9d09da6_4_k_cu_3eec2612_184144cuda3std6ranges3__45__cpo9iter_moveE - _ZN40_INTERNAL_a9d09da6_4_k_cu_3eec2612_184144cuda3std3__48in_placeE)
_ZN40_INTERNAL_a9d09da6_4_k_cu_3eec2612_184144cuda3std3__48in_placeE:
	.zero		1
	.type		_ZN40_INTERNAL_a9d09da6_4_k_cu_3eec2612_184144cuda3std6ranges3__45__cpo9iter_moveE,@object
	.size		_ZN40_INTERNAL_a9d09da6_4_k_cu_3eec2612_184144cuda3std6ranges3__45__cpo9iter_moveE,(_ZN40_INTERNAL_a9d09da6_4_k_cu_3eec2612_184144cuda3std3__45__cpo5beginE - _ZN40_INTERNAL_a9d09da6_4_k_cu_3eec2612_184144cuda3std6ranges3__45__cpo9iter_moveE)
_ZN40_INTERNAL_a9d09da6_4_k_cu_3eec2612_184144cuda3std6ranges3__45__cpo9iter_moveE:
	.zero		1
	.type		_ZN40_INTERNAL_a9d09da6_4_k_cu_3eec2612_184144cuda3std3__45__cpo5beginE,@object
	.size		_ZN40_INTERNAL_a9d09da6_4_k_cu_3eec2612_184144cuda3std3__45__cpo5beginE,(_ZN40_INTERNAL_a9d09da6_4_k_cu_3eec2612_184144cuda3std3__442_GLOBAL__N__a9d09da6_4_k_cu_3eec2612_184146ignoreE - _ZN40_INTERNAL_a9d09da6_4_k_cu_3eec2612_184144cuda3std3__45__cpo5beginE)
_ZN40_INTERNAL_a9d09da6_4_k_cu_3eec2612_184144cuda3std3__45__cpo5beginE:
	.zero		1
	.type		_ZN40_INTERNAL_a9d09da6_4_k_cu_3eec2612_184144cuda3std3__442_GLOBAL__N__a9d09da6_4_k_cu_3eec2612_184146ignoreE,@object
	.size		_ZN40_INTERNAL_a9d09da6_4_k_cu_3eec2612_184144cuda3std3__442_GLOBAL__N__a9d09da6_4_k_cu_3eec2612_184146ignoreE,(_ZN40_INTERNAL_a9d09da6_4_k_cu_3eec2612_184144cute7productE - _ZN40_INTERNAL_a9d09da6_4_k_cu_3eec2612_184144cuda3std3__442_GLOBAL__N__a9d09da6_4_k_cu_3eec2612_184146ignoreE)
_ZN40_INTERNAL_a9d09da6_4_k_cu_3eec2612_184144cuda3std3__442_GLOBAL__N__a9d09da6_4_k_cu_3eec2612_184146ignoreE:
	.zero		1
	.type		_ZN40_INTERNAL_a9d09da6_4_k_cu_3eec2612_184144cute7productE,@object
	.size		_ZN40_INTERNAL_a9d09da6_4_k_cu_3eec2612_184144cute7productE,(_ZN40_INTERNAL_a9d09da6_4_k_cu_3eec2612_184144cuda3std3__45__cpo3endE - _ZN40_INTERNAL_a9d09da6_4_k_cu_3eec2612_184144cute7productE)
_ZN40_INTERNAL_a9d09da6_4_k_cu_3eec2612_184144cute7productE:
	.zero		1
	.type		_ZN40_INTERNAL_a9d09da6_4_k_cu_3eec2612_184144cuda3std3__45__cpo3endE,@object
	.size		_ZN40_INTERNAL_a9d09da6_4_k_cu_3eec2612_184144cuda3std3__45__cpo3endE,(_ZN40_INTERNAL_a9d09da6_4_k_cu_3eec2612_184144cuda3std3__419piecewise_constructE - _ZN40_INTERNAL_a9d09da6_4_k_cu_3eec2612_184144cuda3std3__45__cpo3endE)
_ZN40_INTERNAL_a9d09da6_4_k_cu_3eec2612_184144cuda3std3__45__cpo3endE:
	.zero		1
	.type		_ZN40_INTERNAL_a9d09da6_4_k_cu_3eec2612_184144cuda3std3__419piecewise_constructE,@object
	.size		_ZN40_INTERNAL_a9d09da6_4_k_cu_3eec2612_184144cuda3std3__419piecewise_constructE,(_ZN40_INTERNAL_a9d09da6_4_k_cu_3eec2612_184144cuda3std3__45__cpo4cendE - _ZN40_INTERNAL_a9d09da6_4_k_cu_3eec2612_184144cuda3std3__419piecewise_constructE)
_ZN40_INTERNAL_a9d09da6_4_k_cu_3eec2612_184144cuda3std3__419piecewise_constructE:
	.zero		1
	.type		_ZN40_INTERNAL_a9d09da6_4_k_cu_3eec2612_184144cuda3std3__45__cpo4cendE,@object
	.size		_ZN40_INTERNAL_a9d09da6_4_k_cu_3eec2612_184144cuda3std3__45__cpo4cendE,(_ZN40_INTERNAL_a9d09da6_4_k_cu_3eec2612_184144cuda3std6ranges3__45__cpo4swapE - _ZN40_INTERNAL_a9d09da6_4_k_cu_3eec2612_184144cuda3std3__45__cpo4cendE)
_ZN40_INTERNAL_a9d09da6_4_k_cu_3eec2612_184144cuda3std3__45__cpo4cendE:
	.zero		1
	.type		_ZN40_INTERNAL_a9d09da6_4_k_cu_3eec2612_184144cuda3std6ranges3__45__cpo4swapE,@object
	.size		_ZN40_INTERNAL_a9d09da6_4_k_cu_3eec2612_184144cuda3std6ranges3__45__cpo4swapE,(.L_8 - _ZN40_INTERNAL_a9d09da6_4_k_cu_3eec2612_184144cuda3std6ranges3__45__cpo4swapE)
_ZN40_INTERNAL_a9d09da6_4_k_cu_3eec2612_184144cuda3std6ranges3__45__cpo4swapE:
	.zero		1
.L_8:


//--------------------- .nv.constant0._ZN7cutlass13device_kernelINS_4gemm6kernel13GemmUniversalIN4cute5tupleIJiiiiEEENS1_10collective13CollectiveMmaINS1_34MainloopSm90TmaGmmaWarpSpecializedILi4ENS5_IJNS4_1CILi4EEESB_NSA_ILi1EEEEEENS1_35KernelTmaWarpSpecializedCooperativeEEENS5_IJNSA_ILi128EEENSA_ILi256EEESG_EEEaNS5_IJlSC_lEEEaSJ_NS4_8TiledMMAINS4_8MMA_AtomIJNS4_4SM904GMMA27MMA_64x256x32_S32S8S8_SS_TNEEEENS4_6LayoutINS5_IJNSA_ILi2EEESC_SC_EEENS5_IJSC_NSA_ILi0EEEST_EEEEENS5_IJNS4_10UnderscoreESW_SW_EEEEENS4_23SM90_TMA_LOAD_MULTICASTENS4_14ComposedLayoutINS4_7SwizzleILi3ELi4ELi3EEENS4_18smem_ptr_flag_bitsILi8EEENSQ_INS5_IJNSA_ILi8EEESG_EEENS5_IJSG_SC_EEEEEEEvNS4_8identityESZ_S19_vS1A_EENS_8epilogue10collective6detail29Sm90TmaWarpSpecializedAdapterINS1D_15DefaultEpilogueIaSJ_SJ_NS1C_6thread17LinearCombinationIaLi1EiiLNS1H_9ScaleType4KindE0ELNS_15FloatRoundStyleE2EaEENS1_15EpilogueDefaultEEEEEvvEEEEvNT_6ParamsE --------------------------
	.section	.nv.constant0._ZN7cutlass13device_kernelINS_4gemm6kernel13GemmUniversalIN4cute5tupleIJiiiiEEENS1_10collective13CollectiveMmaINS1_34MainloopSm90TmaGmmaWarpSpecializedILi4ENS5_IJNS4_1CILi4EEESB_NSA_ILi1EEEEEENS1_35KernelTmaWarpSpecializedCooperativeEEENS5_IJNSA_ILi128EEENSA_ILi256EEESG_EEEaNS5_IJlSC_lEEEaSJ_NS4_8TiledMMAINS4_8MMA_AtomIJNS4_4SM904GMMA27MMA_64x256x32_S32S8S8_SS_TNEEEENS4_6LayoutINS5_IJNSA_ILi2EEESC_SC_EEENS5_IJSC_NSA_ILi0EEEST_EEEEENS5_IJNS4_10UnderscoreESW_SW_EEEEENS4_23SM90_TMA_LOAD_MULTICASTENS4_14ComposedLayoutINS4_7SwizzleILi3ELi4ELi3EEENS4_18smem_ptr_flag_bitsILi8EEENSQ_INS5_IJNSA_ILi8EEESG_EEENS5_IJSG_SC_EEEEEEEvNS4_8identityESZ_S19_vS1A_EENS_8epilogue10collective6detail29Sm90TmaWarpSpecializedAdapterINS1D_15DefaultEpilogueIaSJ_SJ_NS1C_6thread17LinearCombinationIaLi1EiiLNS1H_9ScaleType4KindE0ELNS_15FloatRoundStyleE2EaEENS1_15EpilogueDefaultEEEEEvvEEEEvNT_6ParamsE,"a",@progbits
	.sectionflags	@""
	.align	4
.nv.constant0._ZN7cutlass13device_kernelINS_4gemm6kernel13GemmUniversalIN4cute5tupleIJiiiiEEENS1_10collective13CollectiveMmaINS1_34MainloopSm90TmaGmmaWarpSpecializedILi4ENS5_IJNS4_1CILi4EEESB_NSA_ILi1EEEEEENS1_35KernelTmaWarpSpecializedCooperativeEEENS5_IJNSA_ILi128EEENSA_ILi256EEESG_EEEaNS5_IJlSC_lEEEaSJ_NS4_8TiledMMAINS4_8MMA_AtomIJNS4_4SM904GMMA27MMA_64x256x32_S32S8S8_SS_TNEEEENS4_6LayoutINS5_IJNSA_ILi2EEESC_SC_EEENS5_IJSC_NSA_ILi0EEEST_EEEEENS5_IJNS4_10UnderscoreESW_SW_EEEEENS4_23SM90_TMA_LOAD_MULTICASTENS4_14ComposedLayoutINS4_7SwizzleILi3ELi4ELi3EEENS4_18smem_ptr_flag_bitsILi8EEENSQ_INS5_IJNSA_ILi8EEESG_EEENS5_IJSG_SC_EEEEEEEvNS4_8identityESZ_S19_vS1A_EENS_8epilogue10collective6detail29Sm90TmaWarpSpecializedAdapterINS1D_15DefaultEpilogueIaSJ_SJ_NS1C_6thread17LinearCombinationIaLi1EiiLNS1H_9ScaleType4KindE0ELNS_15FloatRoundStyleE2EaEENS1_15EpilogueDefaultEEEEEvvEEEEvNT_6ParamsE:
	.zero		1664


//--------------------- SYMBOLS --------------------------

	.type		.nv.reservedSmem.offset0,@object
	.size		.nv.reservedSmem.offset0,0x4
	.type		__assertfail,@function
